	.target	sm_90a

	.elftype	@"ET_EXEC"


//--------------------- .note.nv.tkinfo           --------------------------
	.section	.note.nv.tkinfo,"",@"SHT_NOTE"
	.sectionflags	@"SHF_NOTE_NV_TKINFO"
	.tkinfo
        /*0018*/ 	.word	0x00000002
        /*0030*/ 	.string	""
        /*0030*/ 	.string	"ptxas"
        /*0030*/ 	.string	"Cuda compilation tools, release 13.0, V13.0.88"
        /*0030*/ 	.string	"Build cuda_13.0.r13.0/compiler.36424714_0"
        /*0030*/ 	.string	"-v  -suppress-debug-info  -lineinfo  -arch sm_90a "



//--------------------- .note.nv.cuinfo           --------------------------
	.section	.note.nv.cuinfo,"",@"SHT_NOTE"
	.sectionflags	@"SHF_NOTE_NV_CUINFO"
        /*0018*/ 	.short	0x0002
        /*001a*/ 	.short	0x005a
        /*001c*/ 	.short	0x0082
	.zero		2


//--------------------- .nv.info                  --------------------------
	.section	.nv.info,"",@"SHT_CUDA_INFO"
	.align	4


	//----- nvinfo : EIATTR_REGCOUNT
	.align		4
        /*0000*/ 	.byte	0x04, 0x2f
        /*0002*/ 	.short	(.L_1 - .L_0)
	.align		4
.L_0:
        /*0004*/ 	.word	index@(gluon_wgmma)
        /*0008*/ 	.word	0x0000002a


	//----- nvinfo : EIATTR_FRAME_SIZE
	.align		4
.L_1:
        /*000c*/ 	.byte	0x04, 0x11
        /*000e*/ 	.short	(.L_3 - .L_2)
	.align		4
.L_2:
        /*0010*/ 	.word	index@(gluon_wgmma)
        /*0014*/ 	.word	0x00000000


	//----- nvinfo : EIATTR_MIN_STACK_SIZE
	.align		4
.L_3:
        /*0018*/ 	.byte	0x04, 0x12
        /*001a*/ 	.short	(.L_5 - .L_4)
	.align		4
.L_4:
        /*001c*/ 	.word	index@(gluon_wgmma)
        /*0020*/ 	.word	0x00000000
.L_5:


//--------------------- .nv.compat                --------------------------
	.section	.nv.compat,"",@"SHT_CUDA_COMPAT_INFO"
	.align	4
        /*0000*/ 	.byte	0x02, 0x09, 0x01, 0x00, 0x02, 0x02, 0x04, 0x00, 0x02, 0x05, 0x05, 0x00, 0x03, 0x07, 0x01, 0x01
        /*0010*/ 	.byte	0x02, 0x03, 0x03, 0x00, 0x02, 0x06, 0x01, 0x00, 0x04, 0x0b, 0x08, 0x00, 0x00, 0x00, 0x00, 0x00
        /*0020*/ 	.byte	0x00, 0x00, 0x00, 0x00


//--------------------- .nv.info.gluon_wgmma      --------------------------
	.section	.nv.info.gluon_wgmma,"",@"SHT_CUDA_INFO"
	.sectionflags	@""
	.align	4


	//----- nvinfo : EIATTR_CUDA_API_VERSION
	.align		4
        /*0000*/ 	.byte	0x04, 0x37
        /*0002*/ 	.short	(.L_7 - .L_6)
.L_6:
        /*0004*/ 	.word	0x00000082


	//----- nvinfo : EIATTR_KPARAM_INFO
	.align		4
.L_7:
        /*0008*/ 	.byte	0x04, 0x17
        /*000a*/ 	.short	(.L_9 - .L_8)
.L_8:
        /*000c*/ 	.word	0x00000000
        /*0010*/ 	.short	0x000a
        /*0012*/ 	.short	0x0048
        /*0014*/ 	.byte	0x00, 0xf4, 0x21, 0x00


	//----- nvinfo : EIATTR_KPARAM_INFO
	.align		4
.L_9:
        /*0018*/ 	.byte	0x04, 0x17
        /*001a*/ 	.short	(.L_11 - .L_10)
.L_10:
        /*001c*/ 	.word	0x00000000
        /*0020*/ 	.short	0x0009
        /*0022*/ 	.short	0x0040
        /*0024*/ 	.byte	0x00, 0xf4, 0x21, 0x00


	//----- nvinfo : EIATTR_KPARAM_INFO
	.align		4
.L_11:
        /*0028*/ 	.byte	0x04, 0x17
        /*002a*/ 	.short	(.L_13 - .L_12)
.L_12:
        /*002c*/ 	.word	0x00000000
        /*0030*/ 	.short	0x0008
        /*0032*/ 	.short	0x0038
        /*0034*/ 	.byte	0x00, 0xf0, 0x21, 0x00


	//----- nvinfo : EIATTR_KPARAM_INFO
	.align		4
.L_13:
        /*0038*/ 	.byte	0x04, 0x17
        /*003a*/ 	.short	(.L_15 - .L_14)
.L_14:
        /*003c*/ 	.word	0x00000000
        /*0040*/ 	.short	0x0007
        /*0042*/ 	.short	0x0030
        /*0044*/ 	.byte	0x00, 0xf0, 0x21, 0x00


	//----- nvinfo : EIATTR_KPARAM_INFO
	.align		4
.L_15:
        /*0048*/ 	.byte	0x04, 0x17
        /*004a*/ 	.short	(.L_17 - .L_16)
.L_16:
        /*004c*/ 	.word	0x00000000
        /*0050*/ 	.short	0x0006
        /*0052*/ 	.short	0x0028
        /*0054*/ 	.byte	0x00, 0xf0, 0x21, 0x00


	//----- nvinfo : EIATTR_KPARAM_INFO
	.align		4
.L_17:
        /*0058*/ 	.byte	0x04, 0x17
        /*005a*/ 	.short	(.L_19 - .L_18)
.L_18:
        /*005c*/ 	.word	0x00000000
        /*0060*/ 	.short	0x0005
        /*0062*/ 	.short	0x0020
        /*0064*/ 	.byte	0x00, 0xf0, 0x11, 0x00


	//----- nvinfo : EIATTR_KPARAM_INFO
	.align		4
.L_19:
        /*0068*/ 	.byte	0x04, 0x17
        /*006a*/ 	.short	(.L_21 - .L_20)
.L_20:
        /*006c*/ 	.word	0x00000000
        /*0070*/ 	.short	0x0004
        /*0072*/ 	.short	0x001c
        /*0074*/ 	.byte	0x00, 0xf0, 0x11, 0x00


	//----- nvinfo : EIATTR_KPARAM_INFO
	.align		4
.L_21:
        /*0078*/ 	.byte	0x04, 0x17
        /*007a*/ 	.short	(.L_23 - .L_22)
.L_22:
        /*007c*/ 	.word	0x00000000
        /*0080*/ 	.short	0x0003
        /*0082*/ 	.short	0x0018
        /*0084*/ 	.byte	0x00, 0xf0, 0x11, 0x00


	//----- nvinfo : EIATTR_KPARAM_INFO
	.align		4
.L_23:
        /*0088*/ 	.byte	0x04, 0x17
        /*008a*/ 	.short	(.L_25 - .L_24)
.L_24:
        /*008c*/ 	.word	0x00000000
        /*0090*/ 	.short	0x0002
        /*0092*/ 	.short	0x0010
        /*0094*/ 	.byte	0x00, 0xf4, 0x21, 0x00


	//----- nvinfo : EIATTR_KPARAM_INFO
	.align		4
.L_25:
        /*0098*/ 	.byte	0x04, 0x17
        /*009a*/ 	.short	(.L_27 - .L_26)
.L_26:
        /*009c*/ 	.word	0x00000000
        /*00a0*/ 	.short	0x0001
        /*00a2*/ 	.short	0x0008
        /*00a4*/ 	.byte	0x00, 0xf4, 0x21, 0x00


	//----- nvinfo : EIATTR_KPARAM_INFO
	.align		4
.L_27:
        /*00a8*/ 	.byte	0x04, 0x17
        /*00aa*/ 	.short	(.L_29 - .L_28)
.L_28:
        /*00ac*/ 	.word	0x00000000
        /*00b0*/ 	.short	0x0000
        /*00b2*/ 	.short	0x0000
        /*00b4*/ 	.byte	0x00, 0xf4, 0x21, 0x00


	//----- nvinfo : EIATTR_SPARSE_MMA_MASK
	.align		4
.L_29:
        /*00b8*/ 	.byte	0x03, 0x50
        /*00ba*/ 	.short	0x0000


	//----- nvinfo : EIATTR_MAXREG_COUNT
	.align		4
        /*00bc*/ 	.byte	0x03, 0x1b
        /*00be*/ 	.short	0x00ff


	//----- nvinfo : EIATTR_NUM_BARRIERS
	.align		4
        /*00c0*/ 	.byte	0x02, 0x4c
        /*00c2*/ 	.byte	0x01
	.zero		1


	//----- nvinfo : EIATTR_MERCURY_ISA_VERSION
	.align		4
        /*00c4*/ 	.byte	0x03, 0x5f
        /*00c6*/ 	.short	0x0101


	//----- nvinfo : EIATTR_INT_WARP_WIDE_INSTR_OFFSETS
	.align		4
        /*00c8*/ 	.byte	0x04, 0x31
        /*00ca*/ 	.short	(.L_31 - .L_30)


	//   ....[0]....
.L_30:
        /*00cc*/ 	.word	0x000012d0


	//   ....[1]....
        /*00d0*/ 	.word	0x000012f0


	//   ....[2]....
        /*00d4*/ 	.word	0x000013a0


	//   ....[3]....
        /*00d8*/ 	.word	0x000015e0


	//   ....[4]....
        /*00dc*/ 	.word	0x000015f0


	//   ....[5]....
        /*00e0*/ 	.word	0x00001670


	//   ....[6]....
        /*00e4*/ 	.word	0x00001680


	//   ....[7]....
        /*00e8*/ 	.word	0x00001ad0


	//   ....[8]....
        /*00ec*/ 	.word	0x00001ae0


	//----- nvinfo : EIATTR_COOP_GROUP_MASK_REGIDS
	.align		4
.L_31:
        /*00f0*/ 	.byte	0x04, 0x29
        /*00f2*/ 	.short	(.L_33 - .L_32)


	//   ....[0]....
.L_32:
        /*00f4*/ 	.word	0xffffffff


	//   ....[1]....
        /*00f8*/ 	.word	0xffffffff


	//   ....[2]....
        /*00fc*/ 	.word	0xffffffff


	//----- nvinfo : EIATTR_COOP_GROUP_INSTR_OFFSETS
	.align		4
.L_33:
        /*0100*/ 	.byte	0x04, 0x28
        /*0102*/ 	.short	(.L_35 - .L_34)


	//   ....[0]....
.L_34:
        /*0104*/ 	.word	0x00000150


	//   ....[1]....
        /*0108*/ 	.word	0x00000720


	//   ....[2]....
        /*010c*/ 	.word	0x00000cd0


	//----- nvinfo : EIATTR_MBARRIER_INSTR_OFFSETS
	.align		4
.L_35:
        /*0110*/ 	.byte	0x04, 0x39
        /*0112*/ 	.short	(.L_37 - .L_36)


	//   ....[0]....
.L_36:
        /*0114*/ 	.word	0x000013e0
        /*0118*/ 	.word	0x000000ff
        /*011c*/ 	.word	0x00008000
        /*0120*/ 	.short	0x0100
        /*0122*/ 	.byte	0x10
	.zero		1


	//   ....[1]....
        /*0124*/ 	.word	0x00001400
        /*0128*/ 	.word	0x000000ff
        /*012c*/ 	.word	0x00008008
        /*0130*/ 	.short	0x0100
        /*0132*/ 	.byte	0x10
	.zero		1


	//   ....[2]....
        /*0134*/ 	.word	0x00001740
        /*0138*/ 	.word	0x000000ff
        /*013c*/ 	.word	0x00008000
        /*0140*/ 	.short	0x010a
        /*0142*/ 	.byte	0x20
	.zero		1


	//   ....[3]....
        /*0144*/ 	.word	0x00001a10
        /*0148*/ 	.word	0x000000ff
        /*014c*/ 	.word	0x00008000
        /*0150*/ 	.short	0x0108
        /*0152*/ 	.byte	0x10
	.zero		1


	//   ....[4]....
        /*0154*/ 	.word	0x00001ab0
        /*0158*/ 	.word	0x000000ff
        /*015c*/ 	.word	0x00008008
        /*0160*/ 	.short	0x0108
        /*0162*/ 	.byte	0x10
	.zero		1


	//   ....[5]....
        /*0164*/ 	.word	0x00001ba0
        /*0168*/ 	.word	0x000000ff
        /*016c*/ 	.word	0x00008000
        /*0170*/ 	.short	0x010a
        /*0172*/ 	.byte	0x20
	.zero		1


	//----- nvinfo : EIATTR_NUM_MBARRIERS
	.align		4
.L_37:
        /*0174*/ 	.byte	0x03, 0x38
        /*0176*/ 	.short	0x0002


	//----- nvinfo : EIATTR_EXIT_INSTR_OFFSETS
	.align		4
        /*0178*/ 	.byte	0x04, 0x1c
        /*017a*/ 	.short	(.L_39 - .L_38)


	//   ....[0]....
.L_38:
        /*017c*/ 	.word	0x00001b90


	//----- nvinfo : EIATTR_REQNTID
	.align		4
.L_39:
        /*0180*/ 	.byte	0x04, 0x10
        /*0182*/ 	.short	(.L_41 - .L_40)
.L_40:
        /*0184*/ 	.word	0x00000100
        /*0188*/ 	.word	0x00000001
        /*018c*/ 	.word	0x00000001


	//----- nvinfo : EIATTR_CRS_STACK_SIZE
	.align		4
.L_41:
        /*0190*/ 	.byte	0x04, 0x1e
        /*0192*/ 	.short	(.L_43 - .L_42)
.L_42:
        /*0194*/ 	.word	0x00000000


	//----- nvinfo : EIATTR_CBANK_PARAM_SIZE
	.align		4
.L_43:
        /*0198*/ 	.byte	0x03, 0x19
        /*019a*/ 	.short	0x0050


	//----- nvinfo : EIATTR_PARAM_CBANK
	.align		4
        /*019c*/ 	.byte	0x04, 0x0a
        /*019e*/ 	.short	(.L_45 - .L_44)
	.align		4
.L_44:
        /*01a0*/ 	.word	index@(.nv.constant0.gluon_wgmma)
        /*01a4*/ 	.short	0x0210
        /*01a6*/ 	.short	0x0050


	//----- nvinfo : EIATTR_SW_WAR
	.align		4
.L_45:
        /*01a8*/ 	.byte	0x04, 0x36
        /*01aa*/ 	.short	(.L_47 - .L_46)
.L_46:
        /*01ac*/ 	.word	0x00000008
.L_47:


//--------------------- .nv.callgraph             --------------------------
	.section	.nv.callgraph,"",@"SHT_CUDA_CALLGRAPH"
	.align	4
	.sectionentsize	8
	.align		4
        /*0000*/ 	.word	0x00000000
	.align		4
        /*0004*/ 	.word	0xffffffff
	.align		4
        /*0008*/ 	.word	0x00000000
	.align		4
        /*000c*/ 	.word	0xfffffffe
	.align		4
        /*0010*/ 	.word	0x00000000
	.align		4
        /*0014*/ 	.word	0xfffffffd
	.align		4
        /*0018*/ 	.word	0x00000000
	.align		4
        /*001c*/ 	.word	0xfffffffc


//--------------------- .text.gluon_wgmma         --------------------------
	.section	.text.gluon_wgmma,"ax",@progbits
	.align	128
        .global         gluon_wgmma
        .type           gluon_wgmma,@function
        .size           gluon_wgmma,(.L_x_52 - gluon_wgmma)
        .other          gluon_wgmma,@"STO_CUDA_ENTRY STV_DEFAULT"
gluon_wgmma:
.text.gluon_wgmma:
[----:B------:R-:W-:Y:S01]  /*0000*/  LDC R1, c[0x0][0x28] ;  /* 0x00000a00ff017b82 */ /* 0x000fe20000000800 */
[----:B------:R-:W1:Y:S07]  /*0010*/  S2R R0, SR_TID.X ;  /* 0x0000000000007919 */ /* 0x000e6e0000002100 */
[----:B------:R-:W2:Y:S01]  /*0020*/  S2UR UR4, SR_CgaCtaId ;  /* 0x00000000000479c3 */ /* 0x000ea20000008800 */
[----:B------:R-:W-:Y:S01]  /*0030*/  UMOV UR16, 0x400 ;  /* 0x0000040000107882 */ /* 0x000fe20000000000 */
[----:B------:R-:W-:Y:S01]  /*0040*/  ULDC UR6, c[0x0][0xc] ;  /* 0x0000030000067ab9 */ /* 0x000fe20000000800 */
[----:B------:R-:W-:Y:S01]  /*0050*/  ULDC.64 UR28, c[0x0][0x250] ;  /* 0x00009400001c7ab9 */ /* 0x000fe20000000a00 */
[----:B------:R-:W-:Y:S04]  /*0060*/  BSSY B0, `(.L_x_0) ;  /* 0x000001f000007945 */ /* 0x000fe80003800000 */
[----:B------:R-:W3:Y:S08]  /*0070*/  LDC R2, c[0x0][0x228] ;  /* 0x00008a00ff027b82 */ /* 0x000ef00000000800 */
[----:B------:R-:W4:Y:S08]  /*0080*/  LDC R7, c[0x0][0x230] ;  /* 0x00008c00ff077b82 */ /* 0x000f300000000800 */
[----:B------:R-:W-:Y:S01]  /*0090*/  S2UR UR30, SR_CTAID.Y ;  /* 0x00000000001e79c3 */ /* 0x000fe20000002600 */
[----:B--2---:R-:W-:-:S03]  /*00a0*/  ULEA UR16, UR4, UR16, 0x18 ;  /* 0x0000001004107291 */ /* 0x004fc6000f8ec03f */
[----:B------:R-:W-:Y:S01]  /*00b0*/  ULDC UR4, c[0x0][0x10] ;  /* 0x0000040000047ab9 */ /* 0x000fe20000000800 */
[----:B-1----:R-:W-:-:S03]  /*00c0*/  LOP3.LUT R6, R0, 0xff, RZ, 0xc0, !PT ;  /* 0x000000ff00067812 */ /* 0x002fc600078ec0ff */
[----:B------:R-:W1:Y:S01]  /*00d0*/  S2UR UR5, SR_CTAID.Z ;  /* 0x00000000000579c3 */ /* 0x000e620000002700 */
[----:B---3--:R-:W-:Y:S01]  /*00e0*/  VIADD R2, R2, 0xffffffff ;  /* 0xffffffff02027836 */ /* 0x008fe20000000000 */
[C---:B------:R-:W-:Y:S02]  /*00f0*/  ISETP.GE.U32.AND P0, PT, R6.reuse, 0x20, PT ;  /* 0x000000200600780c */ /* 0x040fe40003f06070 */
[C---:B------:R-:W-:Y:S02]  /*0100*/  ISETP.NE.U32.AND P2, PT, R6.reuse, RZ, PT ;  /* 0x000000ff0600720c */ /* 0x040fe40003f45070 */
[----:B------:R-:W-:Y:S02]  /*0110*/  LEA R10, R6, UR16, 0x2 ;  /* 0x00000010060a7c11 */ /* 0x000fe4000f8e10ff */
[----:B------:R-:W2:Y:S01]  /*0120*/  S2UR UR31, SR_CTAID.X ;  /* 0x00000000001f79c3 */ /* 0x000ea20000002500 */
[----:B----4-:R-:W-:-:S06]  /*0130*/  VIADD R11, R7, 0xffffffff ;  /* 0xffffffff070b7836 */ /* 0x010fcc0000000000 */
[----:B------:R3:W-:Y:S01]  /*0140*/  @!P0 STS [R10], RZ ;  /* 0x000000ff0a008388 */ /* 0x0007e20000000800 */
[----:B------:R-:W-:-:S03]  /*0150*/  NOP ;  /* 0x0000000000007918 */ /* 0x000fc60000000000 */
[----:B------:R3:W-:Y:S01]  /*0160*/  @!P2 STS [UR16+0x24], R2 ;  /* 0x00002402ff00a988 */ /* 0x0007e20008000810 */
[----:B-1----:R-:W-:-:S03]  /*0170*/  UIMAD UR4, UR5, UR4, UR30 ;  /* 0x00000004050472a4 */ /* 0x002fc6000f8e021e */
[----:B------:R3:W-:Y:S01]  /*0180*/  @!P2 STS [UR16+0x20], R11 ;  /* 0x0000200bff00a988 */ /* 0x0007e20008000810 */
[----:B--2---:R-:W-:-:S04]  /*0190*/  UIMAD UR4, UR4, UR6, UR31 ;  /* 0x00000006040472a4 */ /* 0x004fc8000f8e021f */
[----:B------:R-:W-:-:S03]  /*01a0*/  UIMAD UR5, UR4, 0x180, URZ ;  /* 0x00000180040578a4 */ /* 0x000fc6000f8e023f */
[----:B------:R-:W-:Y:S01]  /*01b0*/  UMOV UR4, URZ ;  /* 0x0000003f00047c82 */ /* 0x000fe20008000000 */
[----:B------:R-:W-:-:S04]  /*01c0*/  UIADD3 UR24, UP0, UR5, UR28, URZ ;  /* 0x0000001c05187290 */ /* 0x000fc8000ff1e03f */
[----:B------:R-:W-:Y:S01]  /*01d0*/  ULEA.HI.X.SX32 UR25, UR5, UR29, 0x1, UP0 ;  /* 0x0000001d05197291 */ /* 0x000fe200080f0e3f */
[----:B---3--:R-:W-:Y:S11]  /*01e0*/  @P2 BRA `(.L_x_1) ;  /* 0x0000000000182947 */ /* 0x008ff60003800000 */
[----:B------:R-:W1:Y:S01]  /*01f0*/  LDS R3, [UR16+0x8] ;  /* 0x00000810ff037984 */ /* 0x000e620008000800 */
[----:B------:R-:W2:Y:S01]  /*0200*/  LDC.64 R8, c[0x0][0x210] ;  /* 0x00008400ff087b82 */ /* 0x000ea20000000a00 */
[----:B------:R-:W-:Y:S02]  /*0210*/  IMAD.MOV.U32 R4, RZ, RZ, 0x70 ;  /* 0x00000070ff047424 */ /* 0x000fe400078e00ff */
[----:B--2---:R2:W-:Y:S03]  /*0220*/  STS.64 [UR16], R8 ;  /* 0x00000008ff007988 */ /* 0x0045e60008000a10 */
[----:B-1----:R-:W-:-:S05]  /*0230*/  LOP3.LUT R3, R3, 0x10, R4, 0xd8, !PT ;  /* 0x0000001003037812 */ /* 0x002fca00078ed804 */
[----:B------:R2:W-:Y:S02]  /*0240*/  STS [UR16+0x8], R3 ;  /* 0x00000803ff007988 */ /* 0x0005e40008000810 */
.L_x_1:
[----:B------:R-:W-:Y:S05]  /*0250*/  BSYNC B0 ;  /* 0x0000000000007941 */ /* 0x000fea0003800000 */
.L_x_0:
[----:B------:R-:W-:Y:S04]  /*0260*/  BSSY B0, `(.L_x_2) ;  /* 0x000000a000007945 */ /* 0x000fe80003800000 */
[----:B------:R-:W-:Y:S05]  /*0270*/  @P2 BRA `(.L_x_3) ;  /* 0x0000000000202947 */ /* 0x000fea0003800000 */
[----:B--2---:R-:W1:Y:S01]  /*0280*/  LDS R3, [UR16+0x34] ;  /* 0x00003410ff037984 */ /* 0x004e620008000800 */
[----:B------:R-:W-:Y:S02]  /*0290*/  IMAD.MOV.U32 R4, RZ, RZ, 0x3f000000 ;  /* 0x3f000000ff047424 */ /* 0x000fe400078e00ff */
[----:B------:R-:W-:Y:S01]  /*02a0*/  @!P2 IMAD.MOV.U32 R5, RZ, RZ, 0x3f ;  /* 0x0000003fff05a424 */ /* 0x000fe200078e00ff */
[----:B------:R-:W2:Y:S02]  /*02b0*/  @!P2 LDS R8, [UR16+0x38] ;  /* 0x00003810ff08a984 */ /* 0x000ea40008000800 */
[----:B-1----:R-:W-:Y:S02]  /*02c0*/  LOP3.LUT R3, R3, 0xff000000, R4, 0xb8, !PT ;  /* 0xff00000003037812 */ /* 0x002fe400078eb804 */
[----:B--2---:R-:W-:-:S03]  /*02d0*/  @!P2 LOP3.LUT R4, R8, 0xff, R5, 0xb8, !PT ;  /* 0x000000ff0804a812 */ /* 0x004fc600078eb805 */
[----:B------:R1:W-:Y:S04]  /*02e0*/  STS [UR16+0x34], R3 ;  /* 0x00003403ff007988 */ /* 0x0003e80008000810 */
[----:B------:R1:W-:Y:S02]  /*02f0*/  @!P2 STS [UR16+0x38], R4 ;  /* 0x00003804ff00a988 */ /* 0x0003e40008000810 */
.L_x_3:
[----:B------:R-:W-:Y:S05]  /*0300*/  BSYNC B0 ;  /* 0x0000000000007941 */ /* 0x000fea0003800000 */
.L_x_2:
[----:B------:R-:W-:Y:S04]  /*0310*/  BSSY B0, `(.L_x_4) ;  /* 0x000000e000007945 */ /* 0x000fe80003800000 */
[----:B------:R-:W-:Y:S05]  /*0320*/  @P2 BRA `(.L_x_5) ;  /* 0x0000000000302947 */ /* 0x000fea0003800000 */
[----:B-1----:R-:W1:Y:S01]  /*0330*/  LDS R4, [UR16+0x34] ;  /* 0x00003410ff047984 */ /* 0x002e620008000800 */
[----:B------:R-:W3:Y:S03]  /*0340*/  LDC.64 R12, c[0x0][0x238] ;  /* 0x00008e00ff0c7b82 */ /* 0x000ee60000000a00 */
[----:B--2---:R-:W2:Y:S01]  /*0350*/  LDS R3, [UR16+0x1c] ;  /* 0x00001c10ff037984 */ /* 0x004ea20008000800 */
[C---:B---3--:R-:W-:Y:S01]  /*0360*/  SHF.L.U64.HI R8, R12.reuse, 0x1, R13 ;  /* 0x000000010c087819 */ /* 0x048fe2000001020d */
[----:B------:R-:W-:-:S03]  /*0370*/  IMAD.SHL.U32 R5, R12, 0x2, RZ ;  /* 0x000000020c057824 */ /* 0x000fc600078e00ff */
[--C-:B------:R-:W-:Y:S02]  /*0380*/  SHF.R.U32.HI R12, RZ, 0x4, R8.reuse ;  /* 0x00000004ff0c7819 */ /* 0x100fe40000011608 */
[----:B------:R-:W-:-:S05]  /*0390*/  SHF.R.U64 R5, R5, 0x4, R8 ;  /* 0x0000000405057819 */ /* 0x000fca0000001208 */
[----:B------:R3:W-:Y:S01]  /*03a0*/  STS [UR16+0xc], R5 ;  /* 0x00000c05ff007988 */ /* 0x0007e20008000810 */
[----:B-1----:R-:W-:Y:S02]  /*03b0*/  LOP3.LUT R4, R4, 0x7, RZ, 0xb8, !PT ;  /* 0x0000000704047812 */ /* 0x002fe400078eb8ff */
[----:B--2---:R-:W-:-:S03]  /*03c0*/  LOP3.LUT R3, R3, 0xf, R12, 0xb8, !PT ;  /* 0x0000000f03037812 */ /* 0x004fc600078eb80c */
[----:B------:R3:W-:Y:S04]  /*03d0*/  STS [UR16+0x34], R4 ;  /* 0x00003404ff007988 */ /* 0x0007e80008000810 */
[----:B------:R3:W-:Y:S02]  /*03e0*/  STS [UR16+0x1c], R3 ;  /* 0x00001c03ff007988 */ /* 0x0007e40008000810 */
.L_x_5:
[----:B------:R-:W-:Y:S05]  /*03f0*/  BSYNC B0 ;  /* 0x0000000000007941 */ /* 0x000fea0003800000 */
.L_x_4:
[----:B------:R-:W-:Y:S04]  /*0400*/  BSSY B1, `(.L_x_6) ;  /* 0x000001a000017945 */ /* 0x000fe80003800000 */
[----:B------:R-:W-:Y:S04]  /*0410*/  BSSY B0, `(.L_x_7) ;  /* 0x0000015000007945 */ /* 0x000fe80003800000 */
[----:B------:R-:W-:Y:S05]  /*0420*/  @P2 BRA `(.L_x_8) ;  /* 0x0000000000202947 */ /* 0x000fea0003800000 */
[----:B-123--:R-:W1:Y:S02]  /*0430*/  LDS R3, [UR16+0x34] ;  /* 0x00003410ff037984 */ /* 0x00ee640008000800 */
[----:B-1----:R-:W-:-:S05]  /*0440*/  LOP3.LUT R3, R3, 0x38, RZ, 0xb8, !PT ;  /* 0x0000003803037812 */ /* 0x002fca00078eb8ff */
[----:B------:R1:W-:Y:S01]  /*0450*/  STS [UR16+0x34], R3 ;  /* 0x00003403ff007988 */ /* 0x0003e20008000810 */
[----:B------:R-:W-:Y:S05]  /*0460*/  @P2 BRA `(.L_x_9) ;  /* 0x0000000000202947 */ /* 0x000fea0003800000 */
[----:B-1----:R-:W1:Y:S01]  /*0470*/  LDS R3, [UR16+0x8] ;  /* 0x00000810ff037984 */ /* 0x002e620008000800 */
[----:B------:R-:W-:-:S05]  /*0480*/  IMAD.MOV.U32 R4, RZ, RZ, 0x780 ;  /* 0x00000780ff047424 */ /* 0x000fca00078e00ff */
[----:B-1----:R-:W-:-:S05]  /*0490*/  LOP3.LUT R3, R3, 0x500, R4, 0xd8, !PT ;  /* 0x0000050003037812 */ /* 0x002fca00078ed804 */
[----:B------:R4:W-:Y:S02]  /*04a0*/  STS [UR16+0x8], R3 ;  /* 0x00000803ff007988 */ /* 0x0009e40008000810 */
.L_x_8:
[----:B------:R-:W-:Y:S05]  /*04b0*/  @P2 BRA `(.L_x_10) ;  /* 0x0000000000282947 */ /* 0x000fea0003800000 */
[----:B-1234-:R-:W1:Y:S02]  /*04c0*/  LDS R3, [UR16+0x8] ;  /* 0x00000810ff037984 */ /* 0x01ee640008000800 */
[----:B-1----:R-:W-:-:S05]  /*04d0*/  LOP3.LUT R3, R3, 0x1800, RZ, 0xb8, !PT ;  /* 0x0000180003037812 */ /* 0x002fca00078eb8ff */
[----:B------:R2:W-:Y:S02]  /*04e0*/  STS [UR16+0x8], R3 ;  /* 0x00000803ff007988 */ /* 0x0005e40008000810 */
.L_x_9:
[----:B------:R-:W-:Y:S05]  /*04f0*/  @P2 BREAK B0 ;  /* 0x0000000000002942 */ /* 0x000fea0003800000 */
[----:B------:R-:W-:Y:S05]  /*0500*/  @P2 BRA `(.L_x_11) ;  /* 0x0000000000242947 */ /* 0x000fea0003800000 */
[----:B------:R-:W3:Y:S01]  /*0510*/  LDS R4, [UR16+0x8] ;  /* 0x00000810ff047984 */ /* 0x000ee20008000800 */
[----:B-12---:R-:W-:-:S05]  /*0520*/  IMAD.MOV.U32 R3, RZ, RZ, 0x6000 ;  /* 0x00006000ff037424 */ /* 0x006fca00078e00ff */
[----:B---3--:R-:W-:-:S04]  /*0530*/  LOP3.LUT R3, R4, 0x6000, R3, 0xd8, !PT ;  /* 0x0000600004037812 */ /* 0x008fc800078ed803 */
[----:B------:R-:W-:-:S05]  /*0540*/  LOP3.LUT R3, R3, 0x400000, RZ, 0xb8, !PT ;  /* 0x0040000003037812 */ /* 0x000fca00078eb8ff */
[----:B------:R5:W-:Y:S02]  /*0550*/  STS [UR16+0x8], R3 ;  /* 0x00000803ff007988 */ /* 0x000be40008000810 */
.L_x_10:
[----:B------:R-:W-:Y:S05]  /*0560*/  BSYNC B0 ;  /* 0x0000000000007941 */ /* 0x000fea0003800000 */
.L_x_7:
[----:B-12345:R-:W1:Y:S02]  /*0570*/  @!P2 LDS R3, [UR16+0x8] ;  /* 0x00000810ff03a984 */ /* 0x03ee640008000800 */
[----:B-1----:R-:W-:-:S05]  /*0580*/  @!P2 LOP3.LUT R3, R3, 0x8000, RZ, 0xb8, !PT ;  /* 0x000080000303a812 */ /* 0x002fca00078eb8ff */
[----:B------:R3:W-:Y:S02]  /*0590*/  @!P2 STS [UR16+0x8], R3 ;  /* 0x00000803ff00a988 */ /* 0x0007e40008000810 */
.L_x_11:
[----:B------:R-:W-:Y:S05]  /*05a0*/  BSYNC B1 ;  /* 0x0000000000017941 */ /* 0x000fea0003800000 */
.L_x_6:
[----:B------:R-:W-:Y:S05]  /*05b0*/  WARPSYNC.ALL ;  /* 0x0000000000007948 */ /* 0x000fea0003800000 */
[----:B-123--:R-:W1:Y:S02]  /*05c0*/  LDC R3, c[0x0][0x22c] ;  /* 0x00008b00ff037b82 */ /* 0x00ee640000000800 */
[----:B-1----:R-:W-:Y:S01]  /*05d0*/  VIADD R3, R3, 0xffffffff ;  /* 0xffffffff03037836 */ /* 0x002fe20000000000 */
[----:B------:R-:W-:Y:S06]  /*05e0*/  @P0 BRA `(.L_x_12) ;  /* 0x0000000000280947 */ /* 0x000fec0003800000 */
[----:B------:R-:W1:Y:S01]  /*05f0*/  S2R R4, SR_LANEID ;  /* 0x0000000000047919 */ /* 0x000e620000000000 */
[----:B------:R-:W-:Y:S05]  /*0600*/  WARPSYNC.ALL ;  /* 0x0000000000007948 */ /* 0x000fea0003800000 */
[----:B-1----:R-:W-:-:S05]  /*0610*/  IMAD.SHL.U32 R8, R4, 0x4, RZ ;  /* 0x0000000404087824 */ /* 0x002fca00078e00ff */
[----:B------:R-:W1:Y:S01]  /*0620*/  LDS R9, [R8+UR16] ;  /* 0x0000001008097984 */ /* 0x000e620008000800 */
[----:B------:R-:W-:-:S05]  /*0630*/  IADD3 R4, P1, R8, UR24, RZ ;  /* 0x0000001808047c10 */ /* 0x000fca000ff3e0ff */
[----:B------:R-:W-:-:S05]  /*0640*/  IMAD.X R5, RZ, RZ, UR25, P1 ;  /* 0x00000019ff057e24 */ /* 0x000fca00088e06ff */
[----:B-1----:R1:W2:Y:S01]  /*0650*/  ATOMG.E.EXCH.STRONG.GPU PT, RZ, [R4], R9 ;  /* 0x0000000904ff73a8 */ /* 0x0022a200041ee100 */
[----:B------:R-:W-:-:S04]  /*0660*/  DEPBAR {5,4,3,2,1,0} ;  /* 0x0000003f0000791a */ /* 0x000fc80000000000 */
[----:B------:R1:W-:Y:S01]  /*0670*/  UTMACCTL.IV [UR24] ;  /* 0x00000000180079b9 */ /* 0x0003e20008000000 */
[----:B------:R-:W-:Y:S01]  /*0680*/  NOP ;  /* 0x0000000000007918 */ /* 0x000fe20000000000 */
.L_x_12:
[----:B------:R-:W-:Y:S05]  /*0690*/  @P0 BRA `(.L_x_13) ;  /* 0x00000000000c0947 */ /* 0x000fea0003800000 */
[----:B------:R0:W-:Y:S01]  /*06a0*/  UTMACMDFLUSH ;  /* 0x00000000000079b7 */ /* 0x0001e20000000000 */
[----:B------:R-:W-:Y:S05]  /*06b0*/  @P0 BRA `(.L_x_13) ;  /* 0x0000000000040947 */ /* 0x000fea0003800000 */
[----:B------:R-:W-:-:S04]  /*06c0*/  DEPBAR.LE SB0, 0x0 ;  /* 0x000080000000791a */ /* 0x000fc80000000000 */
.L_x_13:
[----:B------:R-:W-:Y:S05]  /*06d0*/  WARPSYNC.ALL ;  /* 0x0000000000007948 */ /* 0x000fea0003800000 */
[----:B--2---:R-:W-:Y:S06]  /*06e0*/  BAR.SYNC.DEFER_BLOCKING 0x0 ;  /* 0x0000000000007b1d */ /* 0x004fec0000010000 */
[----:B------:R-:W-:Y:S02]  /*06f0*/  BSSY B1, `(.L_x_14) ;  /* 0x000000b000017945 */ /* 0x000fe40003800000 */
[----:B------:R-:W-:Y:S06]  /*0700*/  BAR.SYNC.DEFER_BLOCKING 0x0 ;  /* 0x0000000000007b1d */ /* 0x000fec0000010000 */
[----:B------:R2:W-:Y:S01]  /*0710*/  @!P0 STS [R10], RZ ;  /* 0x000000ff0a008388 */ /* 0x0005e20000000800 */
[----:B------:R-:W-:Y:S01]  /*0720*/  NOP ;  /* 0x0000000000007918 */ /* 0x000fe20000000000 */
[----:B------:R-:W-:Y:S05]  /*0730*/  @P2 BRA `(.L_x_15) ;  /* 0x0000000000182947 */ /* 0x000fea0003800000 */
[----:B-1----:R-:W1:Y:S01]  /*0740*/  LDS R4, [UR16+0x8] ;  /* 0x00000810ff047984 */ /* 0x002e620008000800 */
[----:B------:R-:W3:Y:S01]  /*0750*/  LDC.64 R8, c[0x0][0x218] ;  /* 0x00008600ff087b82 */ /* 0x000ee20000000a00 */
[----:B------:R-:W-:Y:S02]  /*0760*/  IMAD.MOV.U32 R5, RZ, RZ, 0x70 ;  /* 0x00000070ff057424 */ /* 0x000fe400078e00ff */
[----:B---3--:R3:W-:Y:S03]  /*0770*/  STS.64 [UR16], R8 ;  /* 0x00000008ff007988 */ /* 0x0087e60008000a10 */
[----:B-1----:R-:W-:-:S05]  /*0780*/  LOP3.LUT R4, R4, 0x10, R5, 0xd8, !PT ;  /* 0x0000001004047812 */ /* 0x002fca00078ed805 */
[----:B------:R3:W-:Y:S02]  /*0790*/  STS [UR16+0x8], R4 ;  /* 0x00000804ff007988 */ /* 0x0007e40008000810 */
.L_x_15:
[----:B-1----:R-:W-:Y:S05]  /*07a0*/  BSYNC B1 ;  /* 0x0000000000017941 */ /* 0x002fea0003800000 */
.L_x_14:
[----:B------:R-:W-:Y:S04]  /*07b0*/  BSSY B1, `(.L_x_16) ;  /* 0x000000a000017945 */ /* 0x000fe80003800000 */
[----:B------:R-:W-:Y:S05]  /*07c0*/  @P2 BRA `(.L_x_17) ;  /* 0x0000000000202947 */ /* 0x000fea0003800000 */
[----:B---3--:R-:W1:Y:S01]  /*07d0*/  LDS R4, [UR16+0x34] ;  /* 0x00003410ff047984 */ /* 0x008e620008000800 */
[----:B------:R-:W-:Y:S02]  /*07e0*/  IMAD.MOV.U32 R9, RZ, RZ, 0x3f000000 ;  /* 0x3f000000ff097424 */ /* 0x000fe400078e00ff */
[----:B------:R-:W-:Y:S01]  /*07f0*/  @!P2 IMAD.MOV.U32 R8, RZ, RZ, 0x3f ;  /* 0x0000003fff08a424 */ /* 0x000fe200078e00ff */
[----:B------:R-:W3:Y:S02]  /*0800*/  @!P2 LDS R5, [UR16+0x38] ;  /* 0x00003810ff05a984 */ /* 0x000ee40008000800 */
[----:B-1----:R-:W-:Y:S02]  /*0810*/  LOP3.LUT R4, R4, 0xff000000, R9, 0xb8, !PT ;  /* 0xff00000004047812 */ /* 0x002fe400078eb809 */
[----:B---3--:R-:W-:-:S03]  /*0820*/  @!P2 LOP3.LUT R5, R5, 0xff, R8, 0xb8, !PT ;  /* 0x000000ff0505a812 */ /* 0x008fc600078eb808 */
[----:B------:R1:W-:Y:S04]  /*0830*/  STS [UR16+0x34], R4 ;  /* 0x00003404ff007988 */ /* 0x0003e80008000810 */
[----:B------:R1:W-:Y:S02]  /*0840*/  @!P2 STS [UR16+0x38], R5 ;  /* 0x00003805ff00a988 */ /* 0x0003e40008000810 */
.L_x_17:
[----:B------:R-:W-:Y:S05]  /*0850*/  BSYNC B1 ;  /* 0x0000000000017941 */ /* 0x000fea0003800000 */
.L_x_16:
[----:B------:R-:W-:Y:S04]  /*0860*/  BSSY B1, `(.L_x_18) ;  /* 0x0000004000017945 */ /* 0x000fe80003800000 */
[----:B------:R-:W-:Y:S05]  /*0870*/  @P2 BRA `(.L_x_19) ;  /* 0x0000000000082947 */ /* 0x000fea0003800000 */
[----:B------:R4:W-:Y:S04]  /*0880*/  STS [UR16+0x24], R11 ;  /* 0x0000240bff007988 */ /* 0x0009e80008000810 */
[----:B------:R4:W-:Y:S02]  /*0890*/  STS [UR16+0x20], R3 ;  /* 0x00002003ff007988 */ /* 0x0009e40008000810 */
.L_x_19:
[----:B------:R-:W-:Y:S05]  /*08a0*/  BSYNC B1 ;  /* 0x0000000000017941 */ /* 0x000fea0003800000 */
.L_x_18:
[----:B------:R-:W-:Y:S04]  /*08b0*/  BSSY B1, `(.L_x_20) ;  /* 0x000000e000017945 */ /* 0x000fe80003800000 */
[----:B------:R-:W-:Y:S05]  /*08c0*/  @P2 BRA `(.L_x_21) ;  /* 0x0000000000302947 */ /* 0x000fea0003800000 */
[----:B-1----:R-:W1:Y:S01]  /*08d0*/  LDS R5, [UR16+0x34] ;  /* 0x00003410ff057984 */ /* 0x002e620008000800 */
[----:B---3--:R-:W3:Y:S03]  /*08e0*/  LDC.64 R8, c[0x0][0x240] ;  /* 0x00009000ff087b82 */ /* 0x008ee60000000a00 */
[----:B------:R-:W5:Y:S01]  /*08f0*/  LDS R4, [UR16+0x1c] ;  /* 0x00001c10ff047984 */ /* 0x000f620008000800 */
[C---:B---3--:R-:W-:Y:S01]  /*0900*/  SHF.L.U64.HI R9, R8.reuse, 0x1, R9 ;  /* 0x0000000108097819 */ /* 0x048fe20000010209 */
[----:B------:R-:W-:-:S03]  /*0910*/  IMAD.SHL.U32 R8, R8, 0x2, RZ ;  /* 0x0000000208087824 */ /* 0x000fc600078e00ff */
[--C-:B----4-:R-:W-:Y:S02]  /*0920*/  SHF.R.U32.HI R11, RZ, 0x4, R9.reuse ;  /* 0x00000004ff0b7819 */ /* 0x110fe40000011609 */
[----:B------:R-:W-:-:S05]  /*0930*/  SHF.R.U64 R8, R8, 0x4, R9 ;  /* 0x0000000408087819 */ /* 0x000fca0000001209 */
[----:B------:R3:W-:Y:S01]  /*0940*/  STS [UR16+0xc], R8 ;  /* 0x00000c08ff007988 */ /* 0x0007e20008000810 */
[----:B-1----:R-:W-:Y:S02]  /*0950*/  LOP3.LUT R5, R5, 0x7, RZ, 0xb8, !PT ;  /* 0x0000000705057812 */ /* 0x002fe400078eb8ff */
[----:B-----5:R-:W-:-:S03]  /*0960*/  LOP3.LUT R4, R4, 0xf, R11, 0xb8, !PT ;  /* 0x0000000f04047812 */ /* 0x020fc600078eb80b */
[----:B------:R3:W-:Y:S04]  /*0970*/  STS [UR16+0x34], R5 ;  /* 0x00003405ff007988 */ /* 0x0007e80008000810 */
[----:B------:R3:W-:Y:S02]  /*0980*/  STS [UR16+0x1c], R4 ;  /* 0x00001c04ff007988 */ /* 0x0007e40008000810 */
.L_x_21:
[----:B------:R-:W-:Y:S05]  /*0990*/  BSYNC B1 ;  /* 0x0000000000017941 */ /* 0x000fea0003800000 */
.L_x_20:
[----:B------:R-:W-:Y:S04]  /*09a0*/  BSSY B2, `(.L_x_22) ;  /* 0x000001a000027945 */ /* 0x000fe80003800000 */
[----:B------:R-:W-:Y:S04]  /*09b0*/  BSSY B1, `(.L_x_23) ;  /* 0x0000015000017945 */ /* 0x000fe80003800000 */
[----:B------:R-:W-:Y:S05]  /*09c0*/  @P2 BRA `(.L_x_24) ;  /* 0x0000000000202947 */ /* 0x000fea0003800000 */
[----:B-1-3--:R-:W1:Y:S02]  /*09d0*/  LDS R4, [UR16+0x34] ;  /* 0x00003410ff047984 */ /* 0x00ae640008000800 */
[----:B-1----:R-:W-:-:S05]  /*09e0*/  LOP3.LUT R4, R4, 0x38, RZ, 0xb8, !PT ;  /* 0x0000003804047812 */ /* 0x002fca00078eb8ff */
[----:B------:R1:W-:Y:S01]  /*09f0*/  STS [UR16+0x34], R4 ;  /* 0x00003404ff007988 */ /* 0x0003e20008000810 */
[----:B------:R-:W-:Y:S05]  /*0a00*/  @P2 BRA `(.L_x_25) ;  /* 0x0000000000202947 */ /* 0x000fea0003800000 */
[----:B-1----:R-:W1:Y:S01]  /*0a10*/  LDS R4, [UR16+0x8] ;  /* 0x00000810ff047984 */ /* 0x002e620008000800 */
[----:B------:R-:W-:-:S05]  /*0a20*/  IMAD.MOV.U32 R5, RZ, RZ, 0x780 ;  /* 0x00000780ff057424 */ /* 0x000fca00078e00ff */
[----:B-1----:R-:W-:-:S05]  /*0a30*/  LOP3.LUT R4, R4, 0x500, R5, 0xd8, !PT ;  /* 0x0000050004047812 */ /* 0x002fca00078ed805 */
[----:B------:R5:W-:Y:S02]  /*0a40*/  STS [UR16+0x8], R4 ;  /* 0x00000804ff007988 */ /* 0x000be40008000810 */
.L_x_24:
[----:B------:R-:W-:Y:S05]  /*0a50*/  @P2 BRA `(.L_x_26) ;  /* 0x0000000000282947 */ /* 0x000fea0003800000 */
[----:B-1-3-5:R-:W1:Y:S02]  /*0a60*/  LDS R4, [UR16+0x8] ;  /* 0x00000810ff047984 */ /* 0x02ae640008000800 */
[----:B-1----:R-:W-:-:S05]  /*0a70*/  LOP3.LUT R4, R4, 0x1800, RZ, 0xb8, !PT ;  /* 0x0000180004047812 */ /* 0x002fca00078eb8ff */
[----:B------:R3:W-:Y:S02]  /*0a80*/  STS [UR16+0x8], R4 ;  /* 0x00000804ff007988 */ /* 0x0007e40008000810 */
.L_x_25:
[----:B------:R-:W-:Y:S05]  /*0a90*/  @P2 BREAK B1 ;  /* 0x0000000000012942 */ /* 0x000fea0003800000 */
[----:B------:R-:W-:Y:S05]  /*0aa0*/  @P2 BRA `(.L_x_27) ;  /* 0x0000000000242947 */ /* 0x000fea0003800000 */
[----:B-1-3--:R-:W1:Y:S01]  /*0ab0*/  LDS R4, [UR16+0x8] ;  /* 0x00000810ff047984 */ /* 0x00ae620008000800 */
[----:B------:R-:W-:-:S05]  /*0ac0*/  IMAD.MOV.U32 R5, RZ, RZ, 0x6000 ;  /* 0x00006000ff057424 */ /* 0x000fca00078e00ff */
[----:B-1----:R-:W-:-:S04]  /*0ad0*/  LOP3.LUT R4, R4, 0x6000, R5, 0xd8, !PT ;  /* 0x0000600004047812 */ /* 0x002fc800078ed805 */
[----:B------:R-:W-:-:S05]  /*0ae0*/  LOP3.LUT R4, R4, 0x400000, RZ, 0xb8, !PT ;  /* 0x0040000004047812 */ /* 0x000fca00078eb8ff */
[----:B------:R1:W-:Y:S02]  /*0af0*/  STS [UR16+0x8], R4 ;  /* 0x00000804ff007988 */ /* 0x0003e40008000810 */
.L_x_26:
[----:B------:R-:W-:Y:S05]  /*0b00*/  BSYNC B1 ;  /* 0x0000000000017941 */ /* 0x000fea0003800000 */
.L_x_23:
[----:B-1-3-5:R-:W1:Y:S02]  /*0b10*/  @!P2 LDS R4, [UR16+0x8] ;  /* 0x00000810ff04a984 */ /* 0x02ae640008000800 */
[----:B-1----:R-:W-:-:S05]  /*0b20*/  @!P2 LOP3.LUT R4, R4, 0x8000, RZ, 0xb8, !PT ;  /* 0x000080000404a812 */ /* 0x002fca00078eb8ff */
[----:B------:R5:W-:Y:S02]  /*0b30*/  @!P2 STS [UR16+0x8], R4 ;  /* 0x00000804ff00a988 */ /* 0x000be40008000810 */
.L_x_27:
[----:B------:R-:W-:Y:S05]  /*0b40*/  BSYNC B2 ;  /* 0x0000000000027941 */ /* 0x000fea0003800000 */
.L_x_22:
[----:B------:R-:W-:Y:S05]  /*0b50*/  WARPSYNC.ALL ;  /* 0x0000000000007948 */ /* 0x000fea0003800000 */
[----:B------:R-:W-:-:S04]  /*0b60*/  UIADD3 UR27, UR5, 0x80, URZ ;  /* 0x00000080051b7890 */ /* 0x000fc8000fffe03f */
[----:B------:R-:W-:-:S04]  /*0b70*/  UIADD3 UR26, UP0, UR27, UR28, URZ ;  /* 0x0000001c1b1a7290 */ /* 0x000fc8000ff1e03f */
[----:B------:R-:W-:Y:S01]  /*0b80*/  ULEA.HI.X.SX32 UR27, UR27, UR29, 0x1, UP0 ;  /* 0x0000001d1b1b7291 */ /* 0x000fe200080f0e3f */
[----:B------:R-:W-:Y:S11]  /*0b90*/  @P0 BRA `(.L_x_28) ;  /* 0x0000000000280947 */ /* 0x000ff60003800000 */
[----:B-1-3-5:R-:W1:Y:S01]  /*0ba0*/  S2R R4, SR_LANEID ;  /* 0x0000000000047919 */ /* 0x02ae620000000000 */
[----:B------:R-:W-:Y:S05]  /*0bb0*/  WARPSYNC.ALL ;  /* 0x0000000000007948 */ /* 0x000fea0003800000 */
[----:B-1----:R-:W-:-:S05]  /*0bc0*/  IMAD.SHL.U32 R8, R4, 0x4, RZ ;  /* 0x0000000404087824 */ /* 0x002fca00078e00ff */
[----:B------:R-:W1:Y:S01]  /*0bd0*/  LDS R9, [R8+UR16] ;  /* 0x0000001008097984 */ /* 0x000e620008000800 */
[----:B------:R-:W-:-:S05]  /*0be0*/  IADD3 R4, P1, R8, UR26, RZ ;  /* 0x0000001a08047c10 */ /* 0x000fca000ff3e0ff */
[----:B------:R-:W-:-:S05]  /*0bf0*/  IMAD.X R5, RZ, RZ, UR27, P1 ;  /* 0x0000001bff057e24 */ /* 0x000fca00088e06ff */
[----:B-1----:R1:W3:Y:S01]  /*0c00*/  ATOMG.E.EXCH.STRONG.GPU PT, RZ, [R4], R9 ;  /* 0x0000000904ff73a8 */ /* 0x0022e200041ee100 */
[----:B------:R-:W-:-:S04]  /*0c10*/  DEPBAR {5,4,3,2,1,0} ;  /* 0x0000003f0000791a */ /* 0x000fc80000000000 */
[----:B------:R1:W-:Y:S01]  /*0c20*/  UTMACCTL.IV [UR26] ;  /* 0x000000001a0079b9 */ /* 0x0003e20008000000 */
[----:B------:R-:W-:Y:S01]  /*0c30*/  NOP ;  /* 0x0000000000007918 */ /* 0x000fe20000000000 */
.L_x_28:
[----:B------:R-:W-:Y:S05]  /*0c40*/  @P0 BRA `(.L_x_29) ;  /* 0x00000000000c0947 */ /* 0x000fea0003800000 */
[----:B------:R0:W-:Y:S01]  /*0c50*/  UTMACMDFLUSH ;  /* 0x00000000000079b7 */ /* 0x0001e20000000000 */
[----:B------:R-:W-:Y:S05]  /*0c60*/  @P0 BRA `(.L_x_29) ;  /* 0x0000000000040947 */ /* 0x000fea0003800000 */
[----:B------:R-:W-:-:S04]  /*0c70*/  DEPBAR.LE SB0, 0x0 ;  /* 0x000080000000791a */ /* 0x000fc80000000000 */
.L_x_29:
[----:B------:R-:W-:Y:S05]  /*0c80*/  WARPSYNC.ALL ;  /* 0x0000000000007948 */ /* 0x000fea0003800000 */
[----:B---3--:R-:W-:Y:S06]  /*0c90*/  BAR.SYNC.DEFER_BLOCKING 0x0 ;  /* 0x0000000000007b1d */ /* 0x008fec0000010000 */
[----:B------:R-:W-:Y:S02]  /*0ca0*/  BSSY B2, `(.L_x_30) ;  /* 0x000000b000027945 */ /* 0x000fe40003800000 */
[----:B------:R-:W-:Y:S06]  /*0cb0*/  BAR.SYNC.DEFER_BLOCKING 0x0 ;  /* 0x0000000000007b1d */ /* 0x000fec0000010000 */
[----:B------:R3:W-:Y:S01]  /*0cc0*/  @!P0 STS [R10], RZ ;  /* 0x000000ff0a008388 */ /* 0x0007e20000000800 */
[----:B------:R-:W-:Y:S01]  /*0cd0*/  NOP ;  /* 0x0000000000007918 */ /* 0x000fe20000000000 */
[----:B------:R-:W-:Y:S05]  /*0ce0*/  @P2 BRA `(.L_x_31) ;  /* 0x0000000000182947 */ /* 0x000fea0003800000 */
[----:B-1---5:R-:W1:Y:S01]  /*0cf0*/  LDS R4, [UR16+0x8] ;  /* 0x00000810ff047984 */ /* 0x022e620008000800 */
[----:B------:R-:W5:Y:S01]  /*0d00*/  LDC.64 R8, c[0x0][0x220] ;  /* 0x00008800ff087b82 */ /* 0x000f620000000a00 */
[----:B------:R-:W-:Y:S02]  /*0d10*/  IMAD.MOV.U32 R5, RZ, RZ, 0x70 ;  /* 0x00000070ff057424 */ /* 0x000fe400078e00ff */
[----:B-----5:R5:W-:Y:S03]  /*0d20*/  STS.64 [UR16], R8 ;  /* 0x00000008ff007988 */ /* 0x020be60008000a10 */
[----:B-1----:R-:W-:-:S05]  /*0d30*/  LOP3.LUT R4, R4, 0x10, R5, 0xd8, !PT ;  /* 0x0000001004047812 */ /* 0x002fca00078ed805 */
[----:B------:R5:W-:Y:S02]  /*0d40*/  STS [UR16+0x8], R4 ;  /* 0x00000804ff007988 */ /* 0x000be40008000810 */
.L_x_31:
[----:B-1----:R-:W-:Y:S05]  /*0d50*/  BSYNC B2 ;  /* 0x0000000000027941 */ /* 0x002fea0003800000 */
.L_x_30:
[----:B------:R-:W-:Y:S04]  /*0d60*/  BSSY B3, `(.L_x_32) ;  /* 0x0000011000037945 */ /* 0x000fe80003800000 */
[----:B------:R-:W-:Y:S04]  /*0d70*/  BSSY B2, `(.L_x_33) ;  /* 0x000000e000027945 */ /* 0x000fe80003800000 */
[----:B------:R-:W-:Y:S05]  /*0d80*/  @P2 BRA `(.L_x_34) ;  /* 0x0000000000242947 */ /* 0x000fea0003800000 */
[----:B-----5:R-:W1:Y:S01]  /*0d90*/  LDS R4, [UR16+0x34] ;  /* 0x00003410ff047984 */ /* 0x020e620008000800 */
[----:B------:R-:W-:-:S05]  /*0da0*/  IMAD.MOV.U32 R5, RZ, RZ, 0x3f000000 ;  /* 0x3f000000ff057424 */ /* 0x000fca00078e00ff */
[----:B-1----:R-:W-:-:S05]  /*0db0*/  LOP3.LUT R4, R4, 0xff000000, R5, 0xb8, !PT ;  /* 0xff00000004047812 */ /* 0x002fca00078eb805 */
[----:B------:R1:W-:Y:S01]  /*0dc0*/  STS [UR16+0x34], R4 ;  /* 0x00003404ff007988 */ /* 0x0003e20008000810 */
[----:B------:R-:W-:Y:S05]  /*0dd0*/  @P2 BRA `(.L_x_35) ;  /* 0x00000000001c2947 */ /* 0x000fea0003800000 */
[----:B-1----:R-:W1:Y:S01]  /*0de0*/  LDS R4, [UR16+0x38] ;  /* 0x00003810ff047984 */ /* 0x002e620008000800 */
[----:B------:R-:W-:-:S05]  /*0df0*/  IMAD.MOV.U32 R5, RZ, RZ, 0x3f ;  /* 0x0000003fff057424 */ /* 0x000fca00078e00ff */
[----:B-1----:R-:W-:-:S05]  /*0e00*/  LOP3.LUT R4, R4, 0xff, R5, 0xb8, !PT ;  /* 0x000000ff04047812 */ /* 0x002fca00078eb805 */
[----:B------:R1:W-:Y:S02]  /*0e10*/  STS [UR16+0x38], R4 ;  /* 0x00003804ff007988 */ /* 0x0003e40008000810 */
.L_x_34:
[----:B------:R-:W-:Y:S05]  /*0e20*/  @P2 BREAK B2 ;  /* 0x0000000000022942 */ /* 0x000fea0003800000 */
[----:B------:R-:W-:Y:S05]  /*0e30*/  @P2 BRA `(.L_x_36) ;  /* 0x00000000000c2947 */ /* 0x000fea0003800000 */
[----:B------:R1:W-:Y:S02]  /*0e40*/  STS [UR16+0x20], R3 ;  /* 0x00002003ff007988 */ /* 0x0003e40008000810 */
.L_x_35:
[----:B------:R-:W-:Y:S05]  /*0e50*/  BSYNC B2 ;  /* 0x0000000000027941 */ /* 0x000fea0003800000 */
.L_x_33:
[----:B------:R1:W-:Y:S02]  /*0e60*/  @!P2 STS [UR16+0x24], R2 ;  /* 0x00002402ff00a988 */ /* 0x0003e40008000810 */
.L_x_36:
[----:B------:R-:W-:Y:S05]  /*0e70*/  BSYNC B3 ;  /* 0x0000000000037941 */ /* 0x000fea0003800000 */
.L_x_32:
[----:B------:R-:W-:Y:S05]  /*0e80*/  WARPSYNC.ALL ;  /* 0x0000000000007948 */ /* 0x000fea0003800000 */
[----:B------:R-:W-:Y:S04]  /*0e90*/  BSSY B3, `(.L_x_37) ;  /* 0x000000e000037945 */ /* 0x000fe80003800000 */
[----:B------:R-:W-:Y:S05]  /*0ea0*/  @P2 BRA `(.L_x_38) ;  /* 0x0000000000302947 */ /* 0x000fea0003800000 */
[----:B-1--4-:R-:W1:Y:S01]  /*0eb0*/  LDS R3, [UR16+0x34] ;  /* 0x00003410ff037984 */ /* 0x012e620008000800 */
[----:B-----5:R-:W4:Y:S03]  /*0ec0*/  LDC.64 R4, c[0x0][0x248] ;  /* 0x00009200ff047b82 */ /* 0x020f260000000a00 */
[----:B------:R-:W5:Y:S01]  /*0ed0*/  LDS R2, [UR16+0x1c] ;  /* 0x00001c10ff027984 */ /* 0x000f620008000800 */
[C---:B----4-:R-:W-:Y:S01]  /*0ee0*/  SHF.L.U64.HI R5, R4.reuse, 0x1, R5 ;  /* 0x0000000104057819 */ /* 0x050fe20000010205 */
[----:B------:R-:W-:-:S03]  /*0ef0*/  IMAD.SHL.U32 R4, R4, 0x2, RZ ;  /* 0x0000000204047824 */ /* 0x000fc600078e00ff */
[--C-:B------:R-:W-:Y:S02]  /*0f00*/  SHF.R.U32.HI R9, RZ, 0x4, R5.reuse ;  /* 0x00000004ff097819 */ /* 0x100fe40000011605 */
[----:B------:R-:W-:-:S05]  /*0f10*/  SHF.R.U64 R4, R4, 0x4, R5 ;  /* 0x0000000404047819 */ /* 0x000fca0000001205 */
[----:B------:R4:W-:Y:S01]  /*0f20*/  STS [UR16+0xc], R4 ;  /* 0x00000c04ff007988 */ /* 0x0009e20008000810 */
[----:B-1----:R-:W-:Y:S02]  /*0f30*/  LOP3.LUT R3, R3, 0x7, RZ, 0xb8, !PT ;  /* 0x0000000703037812 */ /* 0x002fe400078eb8ff */
[----:B-----5:R-:W-:-:S03]  /*0f40*/  LOP3.LUT R2, R2, 0xf, R9, 0xb8, !PT ;  /* 0x0000000f02027812 */ /* 0x020fc600078eb809 */
[----:B------:R4:W-:Y:S04]  /*0f50*/  STS [UR16+0x34], R3 ;  /* 0x00003403ff007988 */ /* 0x0009e80008000810 */
[----:B------:R4:W-:Y:S02]  /*0f60*/  STS [UR16+0x1c], R2 ;  /* 0x00001c02ff007988 */ /* 0x0009e40008000810 */
.L_x_38:
[----:B------:R-:W-:Y:S05]  /*0f70*/  BSYNC B3 ;  /* 0x0000000000037941 */ /* 0x000fea0003800000 */
.L_x_37:
[----:B------:R-:W-:Y:S04]  /*0f80*/  BSSY B3, `(.L_x_39) ;  /* 0x000001a000037945 */ /* 0x000fe80003800000 */
[----:B------:R-:W-:Y:S04]  /*0f90*/  BSSY B4, `(.L_x_40) ;  /* 0x0000015000047945 */ /* 0x000fe80003800000 */
[----:B------:R-:W-:Y:S05]  /*0fa0*/  @P2 BRA `(.L_x_41) ;  /* 0x0000000000202947 */ /* 0x000fea0003800000 */
[----:B-1--4-:R-:W1:Y:S02]  /*0fb0*/  LDS R2, [UR16+0x34] ;  /* 0x00003410ff027984 */ /* 0x012e640008000800 */
[----:B-1----:R-:W-:-:S05]  /*0fc0*/  LOP3.LUT R2, R2, 0x38, RZ, 0xb8, !PT ;  /* 0x0000003802027812 */ /* 0x002fca00078eb8ff */
[----:B------:R1:W-:Y:S01]  /*0fd0*/  STS [UR16+0x34], R2 ;  /* 0x00003402ff007988 */ /* 0x0003e20008000810 */
[----:B------:R-:W-:Y:S05]  /*0fe0*/  @P2 BRA `(.L_x_42) ;  /* 0x0000000000202947 */ /* 0x000fea0003800000 */
[----:B-1----:R-:W1:Y:S01]  /*0ff0*/  LDS R2, [UR16+0x8] ;  /* 0x00000810ff027984 */ /* 0x002e620008000800 */
[----:B------:R-:W-:-:S05]  /*1000*/  IMAD.MOV.U32 R3, RZ, RZ, 0x780 ;  /* 0x00000780ff037424 */ /* 0x000fca00078e00ff */
[----:B-1----:R-:W-:-:S05]  /*1010*/  LOP3.LUT R2, R2, 0x500, R3, 0xd8, !PT ;  /* 0x0000050002027812 */ /* 0x002fca00078ed803 */
[----:B------:R1:W-:Y:S02]  /*1020*/  STS [UR16+0x8], R2 ;  /* 0x00000802ff007988 */ /* 0x0003e40008000810 */
.L_x_41:
[----:B------:R-:W-:Y:S05]  /*1030*/  @P2 BRA `(.L_x_43) ;  /* 0x0000000000282947 */ /* 0x000fea0003800000 */
[----:B-1--4-:R-:W1:Y:S02]  /*1040*/  LDS R2, [UR16+0x8] ;  /* 0x00000810ff027984 */ /* 0x012e640008000800 */
[----:B-1----:R-:W-:-:S05]  /*1050*/  LOP3.LUT R2, R2, 0x1800, RZ, 0xb8, !PT ;  /* 0x0000180002027812 */ /* 0x002fca00078eb8ff */
[----:B------:R4:W-:Y:S02]  /*1060*/  STS [UR16+0x8], R2 ;  /* 0x00000802ff007988 */ /* 0x0009e40008000810 */
.L_x_42:
[----:B------:R-:W-:Y:S05]  /*1070*/  @P2 BREAK B4 ;  /* 0x0000000000042942 */ /* 0x000fea0003800000 */
[----:B------:R-:W-:Y:S05]  /*1080*/  @P2 BRA `(.L_x_44) ;  /* 0x0000000000242947 */ /* 0x000fea0003800000 */
[----:B-1--4-:R-:W1:Y:S01]  /*1090*/  LDS R2, [UR16+0x8] ;  /* 0x00000810ff027984 */ /* 0x012e620008000800 */
[----:B------:R-:W-:-:S05]  /*10a0*/  IMAD.MOV.U32 R3, RZ, RZ, 0x6000 ;  /* 0x00006000ff037424 */ /* 0x000fca00078e00ff */
[----:B-1----:R-:W-:-:S04]  /*10b0*/  LOP3.LUT R2, R2, 0x6000, R3, 0xd8, !PT ;  /* 0x0000600002027812 */ /* 0x002fc800078ed803 */
[----:B------:R-:W-:-:S05]  /*10c0*/  LOP3.LUT R2, R2, 0x400000, RZ, 0xb8, !PT ;  /* 0x0040000002027812 */ /* 0x000fca00078eb8ff */
[----:B------:R1:W-:Y:S02]  /*10d0*/  STS [UR16+0x8], R2 ;  /* 0x00000802ff007988 */ /* 0x0003e40008000810 */
.L_x_43:
[----:B------:R-:W-:Y:S05]  /*10e0*/  BSYNC B4 ;  /* 0x0000000000047941 */ /* 0x000fea0003800000 */
.L_x_40:
[----:B-1--4-:R-:W1:Y:S02]  /*10f0*/  @!P2 LDS R2, [UR16+0x8] ;  /* 0x00000810ff02a984 */ /* 0x012e640008000800 */
[----:B-1----:R-:W-:-:S05]  /*1100*/  @!P2 LOP3.LUT R2, R2, 0x8000, RZ, 0xb8, !PT ;  /* 0x000080000202a812 */ /* 0x002fca00078eb8ff */
[----:B------:R1:W-:Y:S02]  /*1110*/  @!P2 STS [UR16+0x8], R2 ;  /* 0x00000802ff00a988 */ /* 0x0003e40008000810 */
.L_x_44:
[----:B------:R-:W-:Y:S05]  /*1120*/  BSYNC B3 ;  /* 0x0000000000037941 */ /* 0x000fea0003800000 */
.L_x_39:
[----:B------:R-:W-:Y:S05]  /*1130*/  WARPSYNC.ALL ;  /* 0x0000000000007948 */ /* 0x000fea0003800000 */
[----:B------:R-:W-:-:S04]  /*1140*/  UIADD3 UR5, UR5, 0x100, URZ ;  /* 0x0000010005057890 */ /* 0x000fc8000fffe03f */
[----:B------:R-:W-:-:S04]  /*1150*/  UIADD3 UR28, UP0, UR5, UR28, URZ ;  /* 0x0000001c051c7290 */ /* 0x000fc8000ff1e03f */
[----:B------:R-:W-:Y:S01]  /*1160*/  ULEA.HI.X.SX32 UR29, UR5, UR29, 0x1, UP0 ;  /* 0x0000001d051d7291 */ /* 0x000fe200080f0e3f */
[----:B------:R-:W-:Y:S11]  /*1170*/  @P0 BRA `(.L_x_45) ;  /* 0x0000000000280947 */ /* 0x000ff60003800000 */
[----:B-1--4-:R-:W5:Y:S01]  /*1180*/  S2R R2, SR_LANEID ;  /* 0x0000000000027919 */ /* 0x012f620000000000 */
[----:B------:R-:W-:Y:S05]  /*1190*/  WARPSYNC.ALL ;  /* 0x0000000000007948 */ /* 0x000fea0003800000 */
[----:B-----5:R-:W-:-:S05]  /*11a0*/  IMAD.SHL.U32 R4, R2, 0x4, RZ ;  /* 0x0000000402047824 */ /* 0x020fca00078e00ff */
[----:B------:R-:W1:Y:S01]  /*11b0*/  LDS R5, [R4+UR16] ;  /* 0x0000001004057984 */ /* 0x000e620008000800 */
[----:B------:R-:W-:-:S05]  /*11c0*/  IADD3 R2, P1, R4, UR28, RZ ;  /* 0x0000001c04027c10 */ /* 0x000fca000ff3e0ff */
[----:B------:R-:W-:-:S05]  /*11d0*/  IMAD.X R3, RZ, RZ, UR29, P1 ;  /* 0x0000001dff037e24 */ /* 0x000fca00088e06ff */
[----:B-1----:R1:W4:Y:S01]  /*11e0*/  ATOMG.E.EXCH.STRONG.GPU PT, RZ, [R2], R5 ;  /* 0x0000000502ff73a8 */ /* 0x00232200041ee100 */
[----:B------:R-:W-:-:S04]  /*11f0*/  DEPBAR {5,4,3,2,1,0} ;  /* 0x0000003f0000791a */ /* 0x000fc80000000000 */
[----:B------:R1:W-:Y:S01]  /*1200*/  UTMACCTL.IV [UR28] ;  /* 0x000000001c0079b9 */ /* 0x0003e20008000000 */
[----:B------:R-:W-:Y:S01]  /*1210*/  NOP ;  /* 0x0000000000007918 */ /* 0x000fe20000000000 */
.L_x_45:
[----:B------:R-:W-:Y:S05]  /*1220*/  @P0 BRA `(.L_x_46) ;  /* 0x00000000000c0947 */ /* 0x000fea0003800000 */
[----:B------:R0:W-:Y:S01]  /*1230*/  UTMACMDFLUSH ;  /* 0x00000000000079b7 */ /* 0x0001e20000000000 */
[----:B------:R-:W-:Y:S05]  /*1240*/  @P0 BRA `(.L_x_46) ;  /* 0x0000000000040947 */ /* 0x000fea0003800000 */
[----:B------:R-:W-:-:S04]  /*1250*/  DEPBAR.LE SB0, 0x0 ;  /* 0x000080000000791a */ /* 0x000fc80000000000 */
.L_x_46:
[----:B------:R-:W-:Y:S05]  /*1260*/  WARPSYNC.ALL ;  /* 0x0000000000007948 */ /* 0x000fea0003800000 */
[----:B----4-:R-:W-:Y:S01]  /*1270*/  BAR.SYNC.DEFER_BLOCKING 0x0 ;  /* 0x0000000000007b1d */ /* 0x010fe20000010000 */
[----:B------:R-:W-:Y:S01]  /*1280*/  ISETP.GE.AND P0, PT, R7, 0x1, PT ;  /* 0x000000010700780c */ /* 0x000fe20003f06270 */
[----:B------:R-:W-:Y:S01]  /*1290*/  USHF.L.U32 UR11, UR31, 0x6, URZ ;  /* 0x000000061f0b7899 */ /* 0x000fe2000800063f */
[----:B------:R-:W-:Y:S01]  /*12a0*/  CS2R R24, SRZ ;  /* 0x0000000000187805 */ /* 0x000fe2000001ff00 */
[----:B------:R-:W-:Y:S01]  /*12b0*/  USHF.L.U32 UR14, UR30, 0x6, URZ ;  /* 0x000000061e0e7899 */ /* 0x000fe2000800063f */
[----:B------:R-:W-:Y:S01]  /*12c0*/  CS2R R26, SRZ ;  /* 0x00000000001a7805 */ /* 0x000fe2000001ff00 */
[----:B------:R-:W-:Y:S01]  /*12d0*/  VOTEU.ALL UP0, P2 ;  /* 0x00000000003f7886 */ /* 0x000fe20001000000 */
[----:B------:R-:W-:Y:S01]  /*12e0*/  UMOV UR6, 0x1 ;  /* 0x0000000100067882 */ /* 0x000fe20000000000 */
[----:B------:R-:W-:Y:S01]  /*12f0*/  VOTEU.ALL UP1, P2 ;  /* 0x00000000003f7886 */ /* 0x000fe20001020000 */
[----:B------:R-:W-:-:S02]  /*1300*/  CS2R R28, SRZ ;  /* 0x00000000001c7805 */ /* 0x000fc4000001ff00 */
[----:B------:R-:W-:Y:S01]  /*1310*/  CS2R R30, SRZ ;  /* 0x00000000001e7805 */ /* 0x000fe2000001ff00 */
[----:B------:R-:W-:-:S04]  /*1320*/  @!UP0 UIADD3 UR8, -UR6, 0x100000, URZ ;  /* 0x0010000006088890 */ /* 0x000fc8000fffe13f */
[----:B------:R-:W-:Y:S02]  /*1330*/  @!UP0 USHF.L.U32 UR9, UR8, 0xb, URZ ;  /* 0x0000000b08098899 */ /* 0x000fe4000800063f */
[----:B------:R-:W-:Y:S01]  /*1340*/  @!UP0 USHF.L.U32 UR8, UR8, 0x1, URZ ;  /* 0x0000000108088899 */ /* 0x000fe2000800063f */
[----:B------:R-:W-:Y:S01]  /*1350*/  CS2R R32, SRZ ;  /* 0x0000000000207805 */ /* 0x000fe2000001ff00 */
[----:B------:R-:W-:-:S04]  /*1360*/  @!UP0 UIADD3 UR6, -UR6, 0x100000, URZ ;  /* 0x0010000006068890 */ /* 0x000fc8000fffe13f */
[----:B------:R-:W-:Y:S02]  /*1370*/  @!UP0 USHF.L.U32 UR7, UR6, 0xb, URZ ;  /* 0x0000000b06078899 */ /* 0x000fe4000800063f */
[----:B------:R-:W-:Y:S01]  /*1380*/  @!UP0 USHF.L.U32 UR6, UR6, 0x1, URZ ;  /* 0x0000000106068899 */ /* 0x000fe2000800063f */
[----:B------:R-:W-:Y:S01]  /*1390*/  CS2R R34, SRZ ;  /* 0x0000000000227805 */ /* 0x000fe2000001ff00 */
[----:B------:R-:W-:Y:S01]  /*13a0*/  VOTEU.ALL UP0, P2 ;  /* 0x00000000003f7886 */ /* 0x000fe20001000000 */
[----:B------:R-:W-:Y:S02]  /*13b0*/  CS2R R36, SRZ ;  /* 0x0000000000247805 */ /* 0x000fe4000001ff00 */
[----:B------:R-:W-:Y:S01]  /*13c0*/  CS2R R38, SRZ ;  /* 0x0000000000267805 */ /* 0x000fe2000001ff00 */
[----:B------:R-:W4:Y:S02]  /*13d0*/  FENCE.VIEW.ASYNC.S ;  /* 0x00000000000073c6 */ /* 0x000f240000000000 */
[----:B----4-:R4:W2:Y:S02]  /*13e0*/  @!UP0 SYNCS.EXCH.64 URZ, [UR16+0x8000], UR8 ;  /* 0x00800008103f85b2 */ /* 0x0108a40008000100 */
[----:B--2---:R-:W-:Y:S06]  /*13f0*/  BAR.SYNC.DEFER_BLOCKING 0x0 ;  /* 0x0000000000007b1d */ /* 0x004fec0000010000 */
[----:B------:R4:W2:Y:S01]  /*1400*/  @!UP1 SYNCS.EXCH.64 URZ, [UR16+0x8008], UR6 ;  /* 0x00800806103f95b2 */ /* 0x0008a20008000100 */
[----:B------:R-:W-:Y:S05]  /*1410*/  @!P0 BRA `(.L_x_47) ;  /* 0x0000000400308947 */ /* 0x000fea0003800000 */
[----:B-----5:R-:W5:Y:S01]  /*1420*/  LDC R4, c[0x0][0x230] ;  /* 0x00008c00ff047b82 */ /* 0x020f620000000800 */
[----:B-1----:R-:W-:Y:S02]  /*1430*/  SHF.R.U32.HI R2, RZ, 0x5, R0 ;  /* 0x00000005ff027819 */ /* 0x002fe40000011600 */
[----:B------:R-:W-:Y:S02]  /*1440*/  CS2R R24, SRZ ;  /* 0x0000000000187805 */ /* 0x000fe4000001ff00 */
[----:B------:R-:W-:Y:S02]  /*1450*/  CS2R R26, SRZ ;  /* 0x00000000001a7805 */ /* 0x000fe4000001ff00 */
[----:B------:R-:W-:Y:S02]  /*1460*/  CS2R R28, SRZ ;  /* 0x00000000001c7805 */ /* 0x000fe4000001ff00 */
[----:B------:R-:W-:Y:S02]  /*1470*/  R2UR UR36, R2 ;  /* 0x00000000022472ca */ /* 0x000fe400000e0000 */
[----:B------:R-:W-:-:S02]  /*1480*/  CS2R R30, SRZ ;  /* 0x00000000001e7805 */ /* 0x000fc4000001ff00 */
[----:B------:R-:W-:Y:S02]  /*1490*/  CS2R R32, SRZ ;  /* 0x0000000000207805 */ /* 0x000fe4000001ff00 */
[----:B------:R-:W-:Y:S02]  /*14a0*/  CS2R R34, SRZ ;  /* 0x0000000000227805 */ /* 0x000fe4000001ff00 */
[----:B------:R-:W-:Y:S02]  /*14b0*/  CS2R R36, SRZ ;  /* 0x0000000000247805 */ /* 0x000fe4000001ff00 */
[----:B------:R-:W-:Y:S01]  /*14c0*/  CS2R R38, SRZ ;  /* 0x0000000000267805 */ /* 0x000fe2000001ff00 */
[----:B------:R-:W-:Y:S01]  /*14d0*/  UMOV UR5, URZ ;  /* 0x0000003f00057c82 */ /* 0x000fe20008000000 */
[----:B------:R-:W-:-:S05]  /*14e0*/  UMOV UR10, URZ ;  /* 0x0000003f000a7c82 */ /* 0x000fca0008000000 */
.L_x_49:
[----:B--2---:R-:W-:Y:S01]  /*14f0*/  BAR.SYNC.DEFER_BLOCKING 0x0 ;  /* 0x0000000000007b1d */ /* 0x004fe20000010000 */
[----:B------:R-:W-:Y:S01]  /*1500*/  ULEA UR32, UR5, UR16, 0x3 ;  /* 0x0000001005207291 */ /* 0x000fe2000f8e183f */
[----:B------:R-:W-:Y:S01]  /*1510*/  @!P2 IMAD.MOV.U32 R3, RZ, RZ, 0x4000 ;  /* 0x00004000ff03a424 */ /* 0x000fe200078e00ff */
[----:B------:R-:W-:Y:S01]  /*1520*/  ELECT P1, URZ, PT ;  /* 0x00000000003f782f */ /* 0x000fe20003820000 */
[----:B------:R-:W-:Y:S01]  /*1530*/  IMAD.U32 R2, RZ, RZ, UR4 ;  /* 0x00000004ff027e24 */ /* 0x000fe2000f8e00ff */
[----:B----4-:R-:W-:Y:S02]  /*1540*/  ULEA UR8, UR5, UR16, 0xd ;  /* 0x0000001005087291 */ /* 0x010fe4000f8e683f */
[----:B------:R-:W-:Y:S02]  /*1550*/  ISETP.LT.U32.AND P1, PT, R6, 0x20, P1 ;  /* 0x000000200600780c */ /* 0x000fe40000f21070 */
[----:B------:R-:W-:Y:S02]  /*1560*/  ELECT P0, URZ, PT ;  /* 0x00000000003f782f */ /* 0x000fe40003800000 */
[----:B------:R-:W-:Y:S01]  /*1570*/  SHF.L.U32 R2, R2, 0x1f, RZ ;  /* 0x0000001f02027819 */ /* 0x000fe200000006ff */
[----:B------:R-:W-:Y:S01]  /*1580*/  UIADD3 UR12, UR8, 0x4000, URZ ;  /* 0x00004000080c7890 */ /* 0x000fe2000fffe03f */
[----:B------:R-:W-:Y:S01]  /*1590*/  ISETP.LT.U32.AND P0, PT, R6, 0x20, P0 ;  /* 0x000000200600780c */ /* 0x000fe20000701070 */
[----:B------:R-:W-:Y:S01]  /*15a0*/  UMOV UR15, UR10 ;  /* 0x0000000a000f7c82 */ /* 0x000fe20008000000 */
[----:B------:R-:W-:-:S02]  /*15b0*/  ULOP3.LUT UR17, UR36, 0x4, URZ, 0xc0, !UPT ;  /* 0x0000000424117892 */ /* 0x000fc4000f8ec03f */
[----:B------:R-:W-:Y:S02]  /*15c0*/  USHF.R.U32.HI UR20, URZ, 0x4, UR8 ;  /* 0x000000043f147899 */ /* 0x000fe40008011608 */
[----:B------:R-:W-:Y:S01]  /*15d0*/  ULEA.HI UR17, UR12, UR17, URZ, 0x1c ;  /* 0x000000110c117291 */ /* 0x000fe2000f8fe03f */
[----:B------:R-:W-:Y:S01]  /*15e0*/  VOTEU.ANY UP0, P1 ;  /* 0x00000000003f7886 */ /* 0x000fe20000800100 */
[----:B------:R-:W-:Y:S01]  /*15f0*/  VOTEU.ANY UP2, P1 ;  /* 0x00000000003f7886 */ /* 0x000fe20000840100 */
[----:B------:R-:W-:Y:S01]  /*1600*/  USGXT.U32 UR20, UR20, 0xe ;  /* 0x0000000e1414789a */ /* 0x000fe20008000000 */
[----:B------:R1:W-:Y:S01]  /*1610*/  @!P2 SYNCS.ARRIVE.TRANS64 RZ, [UR32+0x8000], R3 ;  /* 0x00800003ffffa9a7 */ /* 0x0003e20008000020 */
[----:B------:R2:W-:Y:S06]  /*1620*/  MEMBAR.ALL.CTA ;  /* 0x0000000000007992 */ /* 0x0005ec0000008000 */
[----:B--2---:R-:W2:Y:S01]  /*1630*/  FENCE.VIEW.ASYNC.S ;  /* 0x00000000000073c6 */ /* 0x004ea20000000000 */
[----:B------:R-:W-:Y:S01]  /*1640*/  @UP0 UIADD3 UR9, UR32, 0x8000, URZ ;  /* 0x0000800020090890 */ /* 0x000fe2000fffe03f */
[----:B------:R-:W-:Y:S01]  /*1650*/  @UP0 UMOV UR6, UR24 ;  /* 0x0000001800060c82 */ /* 0x000fe20008000000 */
[----:B------:R-:W-:Y:S01]  /*1660*/  @UP0 UMOV UR7, UR25 ;  /* 0x0000001900070c82 */ /* 0x000fe20008000000 */
[----:B--2---:R-:W-:Y:S01]  /*1670*/  VOTEU.ANY UP1, P0 ;  /* 0x00000000003f7886 */ /* 0x004fe20000020100 */
[----:B------:R-:W-:Y:S01]  /*1680*/  VOTEU.ANY UP3, P0 ;  /* 0x00000000003f7886 */ /* 0x000fe20000060100 */
[----:B------:R-:W-:Y:S01]  /*1690*/  ULOP3.LUT UR22, UR17, 0x3fff, URZ, 0xc0, !UPT ;  /* 0x00003fff11167892 */ /* 0x000fe2000f8ec03f */
[----:B------:R-:W-:-:S02]  /*16a0*/  UMOV UR21, 0x40000040 ;  /* 0x4000004000157882 */ /* 0x000fc40000000000 */
[----:B------:R-:W-:Y:S01]  /*16b0*/  @UP1 UIADD3 UR13, UR32, 0x8000, URZ ;  /* 0x00008000200d1890 */ /* 0x000fe2000fffe03f */
[----:B------:R-:W-:Y:S01]  /*16c0*/  @UP1 UMOV UR18, UR26 ;  /* 0x0000001a00121c82 */ /* 0x000fe20008000000 */
[----:B------:R-:W-:Y:S01]  /*16d0*/  @UP1 UMOV UR19, UR27 ;  /* 0x0000001b00131c82 */ /* 0x000fe20008000000 */
[----:B------:R-:W-:Y:S01]  /*16e0*/  UMOV UR23, 0x40000040 ;  /* 0x4000004000177882 */ /* 0x000fe20000000000 */
[----:B------:R-:W-:Y:S06]  /*16f0*/  BAR.SYNC.DEFER_BLOCKING 0x0 ;  /* 0x0000000000007b1d */ /* 0x000fec0000010000 */
[----:B------:R1:W-:Y:S02]  /*1700*/  @UP2 UTMALDG.2D [UR8], [UR6] ;  /* 0x00000008060025b4 */ /* 0x0003e40008008000 */
[----:B------:R-:W-:Y:S06]  /*1710*/  BAR.SYNC.DEFER_BLOCKING 0x0 ;  /* 0x0000000000007b1d */ /* 0x000fec0000010000 */
[----:B------:R1:W-:Y:S02]  /*1720*/  @UP3 UTMALDG.2D [UR12], [UR18] ;  /* 0x0000000c120035b4 */ /* 0x0003e40008008000 */
[----:B------:R-:W-:Y:S06]  /*1730*/  BAR.SYNC.DEFER_BLOCKING 0x0 ;  /* 0x0000000000007b1d */ /* 0x000fec0000010000 */
[----:B------:R-:W2:Y:S02]  /*1740*/  SYNCS.PHASECHK.TRANS64.TRYWAIT P0, [UR32+0x8000], R2 ;  /* 0x00800002ff0075a7 */ /* 0x000ea40008000160 */
[----:B-12---:R-:W-:Y:S05]  /*1750*/  @!P0 BRA `(.L_x_48) ;  /* 0x0000000400108947 */ /* 0x006fea0003800000 */
.L_x_50:
[----:B------:R-:W-:Y:S02]  /*1760*/  WARPGROUP.DEPBAR.LE gsb0, 0x0 ;  /* 0x00008000000079c5 */ /* 0x000fe40000010000 */
[----:B------:R-:W-:Y:S01]  /*1770*/  WARPGROUP.ARRIVE ;  /* 0x00000000000079c5 */ /* 0x000fe20000000000 */
[----:B------:R-:W-:Y:S01]  /*1780*/  UMOV UR6, URZ ;  /* 0x0000003f00067c82 */ /* 0x000fe20008000000 */
[----:B------:R-:W-:Y:S01]  /*1790*/  UMOV UR7, URZ ;  /* 0x0000003f00077c82 */ /* 0x000fe20008000000 */
[----:B------:R-:W-:Y:S02]  /*17a0*/  UIADD3 UR10, UR10, 0x40, URZ ;  /* 0x000000400a0a7890 */ /* 0x000fe4000fffe03f */
[----:B------:R-:W-:Y:S01]  /*17b0*/  UIADD3 UR5, UR5, 0x1, URZ ;  /* 0x0000000105057890 */ /* 0x000fe2000fffe03f */
[----:B------:R-:W-:Y:S01]  /*17c0*/  HGMMA.64x32x16.F32.BF16 R24, gdesc[UR20].tnspB, R24 ;  /* 0x40600000141879f0 */ /* 0x000fe20008701818 */
[----:B------:R-:W-:Y:S02]  /*17d0*/  UIADD3 UR20, UP0, UR20, 0x2, URZ ;  /* 0x0000000214147890 */ /* 0x000fe4000ff1e03f */
[----:B------:R-:W-:Y:S01]  /*17e0*/  UIADD3 UR22, UP1, UR22, 0x80, URZ ;  /* 0x0000008016167890 */ /* 0x000fe2000ff3e03f */
[----:B-----5:R-:W-:Y:S01]  /*17f0*/  ISETP.LE.AND P0, PT, R4, UR10, PT ;  /* 0x0000000a04007c0c */ /* 0x020fe2000bf03270 */
[----:B------:R-:W-:-:S02]  /*1800*/  UIADD3.X UR21, UR6, 0x40000040, URZ, UP0, !UPT ;  /* 0x4000004006157890 */ /* 0x000fc400087fe43f */
[----:B------:R-:W-:Y:S02]  /*1810*/  UIADD3.X UR23, UR7, 0x40000040, URZ, UP1, !UPT ;  /* 0x4000004007177890 */ /* 0x000fe40008ffe43f */
[----:B------:R-:W-:Y:S02]  /*1820*/  UIADD3.64 UR32, UR20, 0x2, URZ ;  /* 0x0000000214207897 */ /* 0x000fe4000fffe03f */
[----:B------:R-:W-:Y:S02]  /*1830*/  UIADD3.64 UR34, UR22, 0x80, URZ ;  /* 0x0000008016227897 */ /* 0x000fe4000fffe03f */
[----:B------:R-:W-:-:S04]  /*1840*/  UISETP.NE.U32.AND UP0, UPT, UR5, 0x2, UPT ;  /* 0x000000020500788c */ /* 0x000fc8000bf05070 */
[----:B------:R-:W-:Y:S02]  /*1850*/  USEL UR6, URZ, 0x1, UP0 ;  /* 0x000000013f067887 */ /* 0x000fe40008000000 */
[----:B------:R-:W-:Y:S02]  /*1860*/  USEL UR5, UR5, URZ, UP0 ;  /* 0x0000003f05057287 */ /* 0x000fe40008000000 */
[----:B------:R-:W-:Y:S01]  /*1870*/  ULOP3.LUT UR4, UR4, UR6, URZ, 0x3c, !UPT ;  /* 0x0000000604047292 */ /* 0x000fe2000f8e3c3f */
[----:B------:R-:W-:Y:S01]  /*1880*/  HGMMA.64x32x16.F32.BF16 R24, gdesc[UR20].tnspB, R24 ;  /* 0x40600000141879f0 */ /* 0x000fe20008701818 */
[----:B------:R-:W-:Y:S02]  /*1890*/  UIADD3.64 UR20, UR20, 0x4, URZ ;  /* 0x0000000414147897 */ /* 0x000fe4000fffe03f */
[----:B------:R-:W-:Y:S01]  /*18a0*/  UIADD3.64 UR22, UR22, 0x100, URZ ;  /* 0x0000010016167897 */ /* 0x000fe2000fffe03f */
[----:B------:R-:W-:Y:S08]  /*18b0*/  HGMMA.64x32x16.F32.BF16 R24, gdesc[UR32].tnspB, R24 ;  /* 0x40600000201879f0 */ /* 0x000ff00008701818 */
[----:B------:R-:W-:Y:S01]  /*18c0*/  HGMMA.64x32x16.F32.BF16 R24, gdesc[UR20].tnspB, R24, gsb0 ;  /* 0x40600000141879f0 */ /* 0x000fe20008001818 */
[----:B------:R-:W-:Y:S05]  /*18d0*/  @!P0 BRA `(.L_x_49) ;  /* 0xfffffffc00048947 */ /* 0x000fea000383ffff */
.L_x_47:
[----:B------:R-:W-:Y:S02]  /*18e0*/  WARPGROUP.DEPBAR.LE gsb0, 0x0 ;  /* 0x00008000000079c5 */ /* 0x000fe40000010000 */
[----:B--2---:R-:W-:Y:S01]  /*18f0*/  BAR.SYNC.DEFER_BLOCKING 0x0 ;  /* 0x0000000000007b1d */ /* 0x004fe20000010000 */
[C---:B-1----:R-:W-:Y:S01]  /*1900*/  IMAD.SHL.U32 R2, R0.reuse, 0x40, RZ ;  /* 0x0000004000027824 */ /* 0x042fe200078e00ff */
[----:B-----5:R-:W-:Y:S01]  /*1910*/  SHF.R.U32.HI R4, RZ, 0x1, R0 ;  /* 0x00000001ff047819 */ /* 0x020fe20000011600 */
[----:B------:R-:W-:Y:S01]  /*1920*/  IMAD.SHL.U32 R3, R0, 0x10, RZ ;  /* 0x0000001000037824 */ /* 0x000fe200078e00ff */
[----:B------:R-:W-:Y:S02]  /*1930*/  F2FP.BF16.F32.PACK_AB R24, R25, R24 ;  /* 0x000000181918723e */ /* 0x000fe400000010ff */
[----:B------:R-:W-:Y:S02]  /*1940*/  ELECT P0, URZ, PT ;  /* 0x00000000003f782f */ /* 0x000fe40003800000 */
[----:B------:R-:W-:Y:S01]  /*1950*/  LOP3.LUT R2, R2, 0x1800, RZ, 0xc0, !PT ;  /* 0x0000180002027812 */ /* 0x000fe200078ec0ff */
[----:B------:R-:W-:Y:S01]  /*1960*/  UMOV UR17, UR14 ;  /* 0x0000000e00117c82 */ /* 0x000fe20008000000 */
[----:B------:R-:W-:Y:S01]  /*1970*/  LOP3.LUT R5, R4, 0x40, RZ, 0xc0, !PT ;  /* 0x0000004004057812 */ /* 0x000fe200078ec0ff */
[----:B------:R-:W-:Y:S01]  /*1980*/  UMOV UR18, UR11 ;  /* 0x0000000b00127c82 */ /* 0x000fe20008000000 */
[----:B------:R-:W-:-:S02]  /*1990*/  LOP3.LUT R2, R2, 0x70, R3, 0xf8, !PT ;  /* 0x0000007002027812 */ /* 0x000fc400078ef803 */
[----:B------:R-:W-:Y:S01]  /*19a0*/  LOP3.LUT R5, R5, 0x10, R0, 0xf8, !PT ;  /* 0x0000001005057812 */ /* 0x000fe200078ef800 */
[----:B------:R-:W-:Y:S01]  /*19b0*/  IMAD.SHL.U32 R0, R0, 0x80, RZ ;  /* 0x0000008000007824 */ /* 0x000fe200078e00ff */
[----:B------:R-:W-:Y:S02]  /*19c0*/  F2FP.BF16.F32.PACK_AB R25, R27, R26 ;  /* 0x0000001a1b19723e */ /* 0x000fe400000010ff */
[----:B------:R-:W-:Y:S02]  /*19d0*/  LOP3.LUT R5, R2, R5, RZ, 0x3c, !PT ;  /* 0x0000000502057212 */ /* 0x000fe400078e3cff */
[----:B------:R-:W-:Y:S02]  /*19e0*/  F2FP.BF16.F32.PACK_AB R32, R33, R32 ;  /* 0x000000202120723e */ /* 0x000fe400000010ff */
[----:B------:R-:W-:Y:S02]  /*19f0*/  LOP3.LUT R0, R5, 0x780, R0, 0xf8, !PT ;  /* 0x0000078005007812 */ /* 0x000fe400078ef800 */
[----:B------:R-:W-:Y:S01]  /*1a00*/  F2FP.BF16.F32.PACK_AB R26, R29, R28 ;  /* 0x0000001c1d1a723e */ /* 0x000fe200000010ff */
[----:B------:R-:W1:Y:S02]  /*1a10*/  @!P2 SYNCS.CCTL.IV [UR16+0x8000] ;  /* 0x00800000ff00a9b1 */ /* 0x000e640008000010 */
[----:B-1----:R-:W-:Y:S01]  /*1a20*/  BAR.SYNC.DEFER_BLOCKING 0x0 ;  /* 0x0000000000007b1d */ /* 0x002fe20000010000 */
[C---:B------:R-:W-:Y:S01]  /*1a30*/  LOP3.LUT R2, R0.reuse, 0x20, RZ, 0x3c, !PT ;  /* 0x0000002000027812 */ /* 0x040fe200078e3cff */
[----:B------:R-:W-:Y:S01]  /*1a40*/  VIADD R0, R0, UR16 ;  /* 0x0000001000007c36 */ /* 0x000fe20008000000 */
[----:B------:R-:W-:-:S02]  /*1a50*/  F2FP.BF16.F32.PACK_AB R27, R31, R30 ;  /* 0x0000001e1f1b723e */ /* 0x000fc400000010ff */
[----:B------:R-:W-:Y:S01]  /*1a60*/  F2FP.BF16.F32.PACK_AB R33, R35, R34 ;  /* 0x000000222321723e */ /* 0x000fe200000010ff */
[----:B------:R-:W-:Y:S01]  /*1a70*/  VIADD R2, R2, UR16 ;  /* 0x0000001002027c36 */ /* 0x000fe20008000000 */
[----:B------:R-:W-:Y:S02]  /*1a80*/  F2FP.BF16.F32.PACK_AB R34, R37, R36 ;  /* 0x000000242522723e */ /* 0x000fe400000010ff */
[----:B------:R-:W-:Y:S02]  /*1a90*/  F2FP.BF16.F32.PACK_AB R35, R39, R38 ;  /* 0x000000262723723e */ /* 0x000fe400000010ff */
[----:B------:R-:W-:Y:S01]  /*1aa0*/  ISETP.LT.U32.AND P0, PT, R6, 0x20, P0 ;  /* 0x000000200600780c */ /* 0x000fe20000701070 */
[----:B------:R-:W1:Y:S02]  /*1ab0*/  @!P2 SYNCS.CCTL.IV [UR16+0x8008] ;  /* 0x00800800ff00a9b1 */ /* 0x000e640008000010 */
[----:B-1----:R-:W-:Y:S10]  /*1ac0*/  STSM.16.M88.4 [R0], R24 ;  /* 0x0000001800007844 */ /* 0x002ff40000000200 */
[----:B------:R-:W-:Y:S01]  /*1ad0*/  VOTEU.ANY UP0, P0 ;  /* 0x00000000003f7886 */ /* 0x000fe20000000100 */
[----:B------:R-:W-:Y:S01]  /*1ae0*/  VOTEU.ANY UP1, P0 ;  /* 0x00000000003f7886 */ /* 0x000fe20000020100 */
[----:B------:R-:W-:Y:S03]  /*1af0*/  STSM.16.M88.4 [R2], R32 ;  /* 0x0000002002007844 */ /* 0x000fe60000000200 */
[----:B----4-:R-:W-:Y:S01]  /*1b00*/  @UP0 UMOV UR6, UR28 ;  /* 0x0000001c00060c82 */ /* 0x010fe20008000000 */
[----:B------:R-:W-:Y:S01]  /*1b10*/  @UP0 UMOV UR7, UR29 ;  /* 0x0000001d00070c82 */ /* 0x000fe20008000000 */
[----:B------:R1:W-:Y:S06]  /*1b20*/  MEMBAR.ALL.CTA ;  /* 0x0000000000007992 */ /* 0x0003ec0000008000 */
[----:B-1----:R-:W1:Y:S02]  /*1b30*/  FENCE.VIEW.ASYNC.S ;  /* 0x00000000000073c6 */ /* 0x002e640000000000 */
[----:B-1----:R-:W-:Y:S06]  /*1b40*/  BAR.SYNC.DEFER_BLOCKING 0x0 ;  /* 0x0000000000007b1d */ /* 0x002fec0000010000 */
[----:B------:R1:W-:Y:S01]  /*1b50*/  @UP1 UTMASTG.2D [UR16], [UR6] ;  /* 0x00000010060013b5 */ /* 0x0003e20008008000 */
[----:B------:R0:W-:Y:S01]  /*1b60*/  UTMACMDFLUSH ;  /* 0x00000000000079b7 */ /* 0x0001e20000000000 */
[----:B------:R-:W-:-:S04]  /*1b70*/  DEPBAR.LE SB0, 0x0 ;  /* 0x000080000000791a */ /* 0x000fc80000000000 */
[----:B------:R-:W-:Y:S06]  /*1b80*/  BAR.SYNC.DEFER_BLOCKING 0x0 ;  /* 0x0000000000007b1d */ /* 0x000fec0000010000 */
[----:B-1----:R-:W-:Y:S05]  /*1b90*/  EXIT ;  /* 0x000000000000794d */ /* 0x002fea0003800000 */
.L_x_48:
[----:B------:R-:W1:Y:S02]  /*1ba0*/  SYNCS.PHASECHK.TRANS64.TRYWAIT P0, [UR32+0x8000], R2 ;  /* 0x00800002ff0075a7 */ /* 0x000e640008000160 */
[----:B-1----:R-:W-:Y:S05]  /*1bb0*/  @!P0 BRA `(.L_x_48) ;  /* 0xfffffffc00f88947 */ /* 0x002fea000383ffff */
[----:B------:R-:W-:Y:S05]  /*1bc0*/  BRA `(.L_x_50) ;  /* 0xfffffff800e47947 */ /* 0x000fea000383ffff */
.L_x_51:
[----:B------:R-:W-:-:S00]  /*1bd0*/  BRA `(.L_x_51) ;  /* 0xfffffffc00fc7947 */ /* 0x000fc0000383ffff */
[----:B------:R-:W-:-:S00]  /*1be0*/  NOP ;  /* 0x0000000000007918 */ /* 0x000fc00000000000 */
        /* <DEDUP_REMOVED lines=9> */
.L_x_52:


//--------------------- .nv.shared.gluon_wgmma    --------------------------
	.section	.nv.shared.gluon_wgmma,"aw",@nobits
	.sectionflags	@""
	.align	16
	.zero		1024


//--------------------- .nv.shared.reserved.0     --------------------------
	.section	.nv.shared.reserved.0,"aw",@nobits
	.weak		__nv_reservedSMEM_offset_0_alias
	.size		__nv_reservedSMEM_offset_0_alias, 0, 0
	.other		__nv_reservedSMEM_offset_0_alias,@"STO_CUDA_RESERVED_SHARED STV_DEFAULT"
__nv_reservedSMEM_offset_0_alias:
	.zero		0


//--------------------- .nv.constant0.gluon_wgmma --------------------------
	.section	.nv.constant0.gluon_wgmma,"a",@progbits
	.sectionflags	@""
	.align	4
.nv.constant0.gluon_wgmma:
	.zero		608


//--------------------- SYMBOLS --------------------------

	.type		.nv.reservedSmem.offset0,@object
	.size		.nv.reservedSmem.offset0,0x4
